// auto-generated by cutlass_sweep.gemm — config: {"arch": "sm_90", "cluster_m": 4, "cluster_n": 2, "dtype": "fp16", "dtype_b": "fp16", "layout": "nt", "stages": 0, "tile_k": 64, "tile_m": 128, "tile_n": 128}
#include "cutlass/cutlass.h"
#include "cutlass/gemm/collective/collective_builder.hpp"
#include "cutlass/gemm/device/gemm_universal_adapter.h"
#include "cutlass/gemm/kernel/gemm_universal.hpp"
#include "cutlass/epilogue/collective/collective_builder.hpp"

using ElemA = cutlass::half_t;
using ElemB = cutlass::half_t;
using ElemCD = cutlass::half_t;
using Acc  = float;
using TileShape    = cute::Shape<cute::_128, cute::_128, cute::_64>;
using ClusterShape = cute::Shape<cute::_4, cute::_2, cute::_1>;

using CollectiveEpilogue = typename cutlass::epilogue::collective::CollectiveBuilder<
    cutlass::arch::Sm90, cutlass::arch::OpClassTensorOp,
    TileShape, ClusterShape,
    cutlass::epilogue::collective::EpilogueTileAuto,
    Acc, Acc,
    ElemCD, cutlass::layout::RowMajor, 128 / cutlass::sizeof_bits<ElemCD>::value,
    ElemCD, cutlass::layout::RowMajor, 128 / cutlass::sizeof_bits<ElemCD>::value,
    cutlass::epilogue::collective::EpilogueScheduleAuto
  >::CollectiveOp;

using CollectiveMainloop = typename cutlass::gemm::collective::CollectiveBuilder<
    cutlass::arch::Sm90, cutlass::arch::OpClassTensorOp,
    ElemA, cutlass::layout::RowMajor, 128 / cutlass::sizeof_bits<ElemA>::value,
    ElemB, cutlass::layout::ColumnMajor, 128 / cutlass::sizeof_bits<ElemB>::value,
    Acc,
    TileShape, ClusterShape,
    cutlass::gemm::collective::StageCountAutoCarveout<static_cast<int>(sizeof(typename CollectiveEpilogue::SharedStorage))>,
    cutlass::gemm::collective::KernelScheduleAuto
  >::CollectiveOp;

using GemmKernel = cutlass::gemm::kernel::GemmUniversal<
    cute::Shape<int,int,int,int>,
    CollectiveMainloop,
    CollectiveEpilogue
>;
using Gemm = cutlass::gemm::device::GemmUniversalAdapter<GemmKernel>;

// Force the device kernel symbol into the cubin without needing a host main.
auto* _anchor = &cutlass::device_kernel<GemmKernel>;


// ===== COMPILED SASS (sm_90a) =====

	.target	sm_90a

	.elftype	@"ET_EXEC"


//--------------------- .note.nv.tkinfo           --------------------------
	.section	.note.nv.tkinfo,"",@"SHT_NOTE"
	.sectionflags	@"SHF_NOTE_NV_TKINFO"
	.tkinfo
        /*0018*/ 	.word	0x00000002
        /*0030*/ 	.string	""
        /*0030*/ 	.string	"ptxas"
        /*0030*/ 	.string	"Cuda compilation tools, release 13.0, V13.0.88"
        /*0030*/ 	.string	"Build cuda_13.0.r13.0/compiler.36424714_0"
        /*0030*/ 	.string	"-arch sm_90a -m 64 "



//--------------------- .note.nv.cuinfo           --------------------------
	.section	.note.nv.cuinfo,"",@"SHT_NOTE"
	.sectionflags	@"SHF_NOTE_NV_CUINFO"
        /*0018*/ 	.short	0x0002
        /*001a*/ 	.short	0x005a
        /*001c*/ 	.short	0x0082
	.zero		2


//--------------------- .nv.info                  --------------------------
	.section	.nv.info,"",@"SHT_CUDA_INFO"
	.align	4


	//----- nvinfo : EIATTR_REGCOUNT
	.align		4
        /*0000*/ 	.byte	0x04, 0x2f
        /*0002*/ 	.short	(.L_15 - .L_14)
	.align		4
.L_14:
        /*0004*/ 	.word	index@(_ZN7cutlass13device_kernelINS_4gemm6kernel13GemmUniversalIN4cute5tupleIJiiiiEEENS1_10collective13CollectiveMmaINS1_34MainloopSm90TmaGmmaWarpSpecializedILi7ENS5_IJNS4_1CILi4EEENSA_ILi2EEENSA_ILi1EEEEEENS1_35KernelTmaWarpSpecializedCooperativeEEENS5_IJNSA_ILi128EEESH_NSA_ILi64EEEEEENS_6half_tENS5_IJlSD_lEEESK_SL_NS4_8TiledMMAINS4_8MMA_AtomIJNS4_4SM904GMMA26MMA_64x128x16_F32F16F16_SSILNSP_5MajorE0ELSR_0ELNSP_7ScaleInE1ELSS_1EEEEEENS4_6LayoutINS5_IJSC_SD_SD_EEENS5_IJSD_NSA_ILi0EEESX_EEEEENS5_IJNS4_10UnderscoreES10_S10_EEEEENS4_23SM90_TMA_LOAD_MULTICASTENS4_14ComposedLayoutINS4_7SwizzleILi3ELi4ELi3EEENS4_18smem_ptr_flag_bitsILi16EEENSV_INS5_IJNSA_ILi8EEESI_EEENS5_IJSI_SD_EEEEEEEvNS4_8identityES13_S1D_vS1E_EENS_8epilogue10collective6detail29Sm90TmaWarpSpecializedAdapterINS1H_15DefaultEpilogueISK_SL_SL_NS1G_6thread17LinearCombinationISK_Li1EffLNS1L_9ScaleType4KindE0ELNS_15FloatRoundStyleE2ESK_EENS1_15EpilogueDefaultEEEEEvvEEEEvNT_6ParamsE)
        /*0008*/ 	.word	0x000000a8


	//----- nvinfo : EIATTR_FRAME_SIZE
	.align		4
.L_15:
        /*000c*/ 	.byte	0x04, 0x11
        /*000e*/ 	.short	(.L_17 - .L_16)
	.align		4
.L_16:
        /*0010*/ 	.word	index@(_ZN7cutlass13device_kernelINS_4gemm6kernel13GemmUniversalIN4cute5tupleIJiiiiEEENS1_10collective13CollectiveMmaINS1_34MainloopSm90TmaGmmaWarpSpecializedILi7ENS5_IJNS4_1CILi4EEENSA_ILi2EEENSA_ILi1EEEEEENS1_35KernelTmaWarpSpecializedCooperativeEEENS5_IJNSA_ILi128EEESH_NSA_ILi64EEEEEENS_6half_tENS5_IJlSD_lEEESK_SL_NS4_8TiledMMAINS4_8MMA_AtomIJNS4_4SM904GMMA26MMA_64x128x16_F32F16F16_SSILNSP_5MajorE0ELSR_0ELNSP_7ScaleInE1ELSS_1EEEEEENS4_6LayoutINS5_IJSC_SD_SD_EEENS5_IJSD_NSA_ILi0EEESX_EEEEENS5_IJNS4_10UnderscoreES10_S10_EEEEENS4_23SM90_TMA_LOAD_MULTICASTENS4_14ComposedLayoutINS4_7SwizzleILi3ELi4ELi3EEENS4_18smem_ptr_flag_bitsILi16EEENSV_INS5_IJNSA_ILi8EEESI_EEENS5_IJSI_SD_EEEEEEEvNS4_8identityES13_S1D_vS1E_EENS_8epilogue10collective6detail29Sm90TmaWarpSpecializedAdapterINS1H_15DefaultEpilogueISK_SL_SL_NS1G_6thread17LinearCombinationISK_Li1EffLNS1L_9ScaleType4KindE0ELNS_15FloatRoundStyleE2ESK_EENS1_15EpilogueDefaultEEEEEvvEEEEvNT_6ParamsE)
        /*0014*/ 	.word	0x00000000


	//----- nvinfo : EIATTR_MIN_STACK_SIZE
	.align		4
.L_17:
        /*0018*/ 	.byte	0x04, 0x12
        /*001a*/ 	.short	(.L_19 - .L_18)
	.align		4
.L_18:
        /*001c*/ 	.word	index@(_ZN7cutlass13device_kernelINS_4gemm6kernel13GemmUniversalIN4cute5tupleIJiiiiEEENS1_10collective13CollectiveMmaINS1_34MainloopSm90TmaGmmaWarpSpecializedILi7ENS5_IJNS4_1CILi4EEENSA_ILi2EEENSA_ILi1EEEEEENS1_35KernelTmaWarpSpecializedCooperativeEEENS5_IJNSA_ILi128EEESH_NSA_ILi64EEEEEENS_6half_tENS5_IJlSD_lEEESK_SL_NS4_8TiledMMAINS4_8MMA_AtomIJNS4_4SM904GMMA26MMA_64x128x16_F32F16F16_SSILNSP_5MajorE0ELSR_0ELNSP_7ScaleInE1ELSS_1EEEEEENS4_6LayoutINS5_IJSC_SD_SD_EEENS5_IJSD_NSA_ILi0EEESX_EEEEENS5_IJNS4_10UnderscoreES10_S10_EEEEENS4_23SM90_TMA_LOAD_MULTICASTENS4_14ComposedLayoutINS4_7SwizzleILi3ELi4ELi3EEENS4_18smem_ptr_flag_bitsILi16EEENSV_INS5_IJNSA_ILi8EEESI_EEENS5_IJSI_SD_EEEEEEEvNS4_8identityES13_S1D_vS1E_EENS_8epilogue10collective6detail29Sm90TmaWarpSpecializedAdapterINS1H_15DefaultEpilogueISK_SL_SL_NS1G_6thread17LinearCombinationISK_Li1EffLNS1L_9ScaleType4KindE0ELNS_15FloatRoundStyleE2ESK_EENS1_15EpilogueDefaultEEEEEvvEEEEvNT_6ParamsE)
        /*0020*/ 	.word	0x00000000
.L_19:


//--------------------- .nv.compat                --------------------------
	.section	.nv.compat,"",@"SHT_CUDA_COMPAT_INFO"
	.align	4
        /*0000*/ 	.byte	0x02, 0x09, 0x01, 0x00, 0x02, 0x02, 0x04, 0x00, 0x02, 0x05, 0x05, 0x00, 0x03, 0x07, 0x01, 0x01
        /*0010*/ 	.byte	0x02, 0x03, 0x01, 0x00, 0x02, 0x06, 0x01, 0x00, 0x04, 0x0b, 0x08, 0x00, 0x00, 0x00, 0x00, 0x00
        /*0020*/ 	.byte	0x00, 0x00, 0x00, 0x00


//--------------------- .nv.info._ZN7cutlass13device_kernelINS_4gemm6kernel13GemmUniversalIN4cute5tupleIJiiiiEEENS1_10collective13CollectiveMmaINS1_34MainloopSm90TmaGmmaWarpSpecializedILi7ENS5_IJNS4_1CILi4EEENSA_ILi2EEENSA_ILi1EEEEEENS1_35KernelTmaWarpSpecializedCooperativeEEENS5_IJNSA_ILi128EEESH_NSA_ILi64EEEEEENS_6half_tENS5_IJlSD_lEEESK_SL_NS4_8TiledMMAINS4_8MMA_AtomIJNS4_4SM904GMMA26MMA_64x128x16_F32F16F16_SSILNSP_5MajorE0ELSR_0ELNSP_7ScaleInE1ELSS_1EEEEEENS4_6LayoutINS5_IJSC_SD_SD_EEENS5_IJSD_NSA_ILi0EEESX_EEEEENS5_IJNS4_10UnderscoreES10_S10_EEEEENS4_23SM90_TMA_LOAD_MULTICASTENS4_14ComposedLayoutINS4_7SwizzleILi3ELi4ELi3EEENS4_18smem_ptr_flag_bitsILi16EEENSV_INS5_IJNSA_ILi8EEESI_EEENS5_IJSI_SD_EEEEEEEvNS4_8identityES13_S1D_vS1E_EENS_8epilogue10collective6detail29Sm90TmaWarpSpecializedAdapterINS1H_15DefaultEpilogueISK_SL_SL_NS1G_6thread17LinearCombinationISK_Li1EffLNS1L_9ScaleType4KindE0ELNS_15FloatRoundStyleE2ESK_EENS1_15EpilogueDefaultEEEEEvvEEEEvNT_6ParamsE --------------------------
	.section	.nv.info._ZN7cutlass13device_kernelINS_4gemm6kernel13GemmUniversalIN4cute5tupleIJiiiiEEENS1_10collective13CollectiveMmaINS1_34MainloopSm90TmaGmmaWarpSpecializedILi7ENS5_IJNS4_1CILi4EEENSA_ILi2EEENSA_ILi1EEEEEENS1_35KernelTmaWarpSpecializedCooperativeEEENS5_IJNSA_ILi128EEESH_NSA_ILi64EEEEEENS_6half_tENS5_IJlSD_lEEESK_SL_NS4_8TiledMMAINS4_8MMA_AtomIJNS4_4SM904GMMA26MMA_64x128x16_F32F16F16_SSILNSP_5MajorE0ELSR_0ELNSP_7ScaleInE1ELSS_1EEEEEENS4_6LayoutINS5_IJSC_SD_SD_EEENS5_IJSD_NSA_ILi0EEESX_EEEEENS5_IJNS4_10UnderscoreES10_S10_EEEEENS4_23SM90_TMA_LOAD_MULTICASTENS4_14ComposedLayoutINS4_7SwizzleILi3ELi4ELi3EEENS4_18smem_ptr_flag_bitsILi16EEENSV_INS5_IJNSA_ILi8EEESI_EEENS5_IJSI_SD_EEEEEEEvNS4_8identityES13_S1D_vS1E_EENS_8epilogue10collective6detail29Sm90TmaWarpSpecializedAdapterINS1H_15DefaultEpilogueISK_SL_SL_NS1G_6thread17LinearCombinationISK_Li1EffLNS1L_9ScaleType4KindE0ELNS_15FloatRoundStyleE2ESK_EENS1_15EpilogueDefaultEEEEEvvEEEEvNT_6ParamsE,"",@"SHT_CUDA_INFO"
	.sectionflags	@""
	.align	4


	//----- nvinfo : EIATTR_CUDA_API_VERSION
	.align		4
        /*0000*/ 	.byte	0x04, 0x37
        /*0002*/ 	.short	(.L_21 - .L_20)
.L_20:
        /*0004*/ 	.word	0x00000082


	//----- nvinfo : EIATTR_KPARAM_INFO
	.align		4
.L_21:
        /*0008*/ 	.byte	0x04, 0x17
        /*000a*/ 	.short	(.L_23 - .L_22)
.L_22:
        /*000c*/ 	.word	0x00000000
        /*0010*/ 	.short	0x0000
        /*0012*/ 	.short	0x0070
        /*0014*/ 	.byte	0x00, 0xf0, 0x01, 0x10


	//----- nvinfo : EIATTR_SPARSE_MMA_MASK
	.align		4
.L_23:
        /*0018*/ 	.byte	0x03, 0x50
        /*001a*/ 	.short	0x0000


	//----- nvinfo : EIATTR_MAXREG_COUNT
	.align		4
        /*001c*/ 	.byte	0x03, 0x1b
        /*001e*/ 	.short	0x00a8


	//----- nvinfo : EIATTR_NUM_BARRIERS
	.align		4
        /*0020*/ 	.byte	0x02, 0x4c
        /*0022*/ 	.byte	0x01
	.zero		1


	//----- nvinfo : EIATTR_EXTERNS
	.align		4
        /*0024*/ 	.byte	0x04, 0x0f
        /*0026*/ 	.short	(.L_25 - .L_24)


	//   ....[0]....
	.align		4
.L_24:
        /*0028*/ 	.word	index@(__assertfail)


	//----- nvinfo : EIATTR_MERCURY_ISA_VERSION
	.align		4
.L_25:
        /*002c*/ 	.byte	0x03, 0x5f
        /*002e*/ 	.short	0x0101


	//----- nvinfo : EIATTR_INT_WARP_WIDE_INSTR_OFFSETS
	.align		4
        /*0030*/ 	.byte	0x04, 0x31
        /*0032*/ 	.short	(.L_27 - .L_26)


	//   ....[0]....
.L_26:
        /*0034*/ 	.word	0x00000540


	//   ....[1]....
        /*0038*/ 	.word	0x00000560


	//   ....[2]....
        /*003c*/ 	.word	0x00000710


	//----- nvinfo : EIATTR_COOP_GROUP_MASK_REGIDS
	.align		4
.L_27:
        /*0040*/ 	.byte	0x04, 0x29
        /*0042*/ 	.short	(.L_29 - .L_28)


	//   ....[0]....
.L_28:
        /*0044*/ 	.word	0xffffffff


	//   ....[1]....
        /*0048*/ 	.word	0xffffffff


	//   ....[2]....
        /*004c*/ 	.word	0xffffffff


	//   ....[3]....
        /*0050*/ 	.word	0xffffffff


	//   ....[4]....
        /*0054*/ 	.word	0xffffffff


	//   ....[5]....
        /*0058*/ 	.word	0xffffffff


	//----- nvinfo : EIATTR_COOP_GROUP_INSTR_OFFSETS
	.align		4
.L_29:
        /*005c*/ 	.byte	0x04, 0x28
        /*005e*/ 	.short	(.L_31 - .L_30)


	//   ....[0]....
.L_30:
        /*0060*/ 	.word	0x00000060


	//   ....[1]....
        /*0064*/ 	.word	0x00000070


	//   ....[2]....
        /*0068*/ 	.word	0x00000130


	//   ....[3]....
        /*006c*/ 	.word	0x00000360


	//   ....[4]....
        /*0070*/ 	.word	0x00000880


	//   ....[5]....
        /*0074*/ 	.word	0x00001500


	//----- nvinfo : EIATTR_REG_RECONFIG
	.align		4
.L_31:
        /*0078*/ 	.byte	0x01, 0x54
	.zero		2


	//----- nvinfo : EIATTR_SYSCALL_OFFSETS
	.align		4
        /*007c*/ 	.byte	0x04, 0x46
        /*007e*/ 	.short	(.L_33 - .L_32)


	//   ....[0]....
.L_32:
        /*0080*/ 	.word	0x000016f0


	//----- nvinfo : EIATTR_MBARRIER_INSTR_OFFSETS
	.align		4
.L_33:
        /*0084*/ 	.byte	0x04, 0x39
        /*0086*/ 	.short	(.L_35 - .L_34)


	//   ....[0]....
.L_34:
        /*0088*/ 	.word	0x00000250
        /*008c*/ 	.word	0x000000ff
        /*0090*/ 	.word	0x00000000
        /*0094*/ 	.short	0x0100
        /*0096*/ 	.byte	0x08
	.zero		1


	//   ....[1]....
        /*0098*/ 	.word	0x00000260
        /*009c*/ 	.word	0x000000ff
        /*00a0*/ 	.word	0x00000038
        /*00a4*/ 	.short	0x0100
        /*00a6*/ 	.byte	0x08
	.zero		1


	//   ....[2]....
        /*00a8*/ 	.word	0x00000270
        /*00ac*/ 	.word	0x000000ff
        /*00b0*/ 	.word	0x00000008
        /*00b4*/ 	.short	0x0100
        /*00b6*/ 	.byte	0x08
	.zero		1


	//   ....[3]....
        /*00b8*/ 	.word	0x00000280
        /*00bc*/ 	.word	0x000000ff
        /*00c0*/ 	.word	0x00000040
        /*00c4*/ 	.short	0x0100
        /*00c6*/ 	.byte	0x08
	.zero		1


	//   ....[4]....
        /*00c8*/ 	.word	0x00000290
        /*00cc*/ 	.word	0x000000ff
        /*00d0*/ 	.word	0x00000010
        /*00d4*/ 	.short	0x0100
        /*00d6*/ 	.byte	0x08
	.zero		1


	//   ....[5]....
        /*00d8*/ 	.word	0x000002a0
        /*00dc*/ 	.word	0x000000ff
        /*00e0*/ 	.word	0x00000048
        /*00e4*/ 	.short	0x0100
        /*00e6*/ 	.byte	0x08
	.zero		1


	//   ....[6]....
        /*00e8*/ 	.word	0x000002b0
        /*00ec*/ 	.word	0x000000ff
        /*00f0*/ 	.word	0x00000018
        /*00f4*/ 	.short	0x0100
        /*00f6*/ 	.byte	0x08
	.zero		1


	//   ....[7]....
        /*00f8*/ 	.word	0x000002c0
        /*00fc*/ 	.word	0x000000ff
        /*0100*/ 	.word	0x00000050
        /*0104*/ 	.short	0x0100
        /*0106*/ 	.byte	0x08
	.zero		1


	//   ....[8]....
        /*0108*/ 	.word	0x000002d0
        /*010c*/ 	.word	0x000000ff
        /*0110*/ 	.word	0x00000020
        /*0114*/ 	.short	0x0100
        /*0116*/ 	.byte	0x08
	.zero		1


	//   ....[9]....
        /*0118*/ 	.word	0x000002e0
        /*011c*/ 	.word	0x000000ff
        /*0120*/ 	.word	0x00000058
        /*0124*/ 	.short	0x0100
        /*0126*/ 	.byte	0x08
	.zero		1


	//   ....[10]....
        /*0128*/ 	.word	0x000002f0
        /*012c*/ 	.word	0x000000ff
        /*0130*/ 	.word	0x00000028
        /*0134*/ 	.short	0x0100
        /*0136*/ 	.byte	0x08
	.zero		1


	//   ....[11]....
        /*0138*/ 	.word	0x00000300
        /*013c*/ 	.word	0x000000ff
        /*0140*/ 	.word	0x00000060
        /*0144*/ 	.short	0x0100
        /*0146*/ 	.byte	0x08
	.zero		1


	//   ....[12]....
        /*0148*/ 	.word	0x00000310
        /*014c*/ 	.word	0x000000ff
        /*0150*/ 	.word	0x00000030
        /*0154*/ 	.short	0x0100
        /*0156*/ 	.byte	0x08
	.zero		1


	//   ....[13]....
        /*0158*/ 	.word	0x00000320
        /*015c*/ 	.word	0x000000ff
        /*0160*/ 	.word	0x00000068
        /*0164*/ 	.short	0x0100
        /*0166*/ 	.byte	0x08
	.zero		1


	//   ....[14]....
        /*0168*/ 	.word	0x00000790
        /*016c*/ 	.word	0x000000ff
        /*0170*/ 	.word	0x00000080
        /*0174*/ 	.short	0x0100
        /*0176*/ 	.byte	0x06
	.zero		1


	//   ....[15]....
        /*0178*/ 	.word	0x00000830
        /*017c*/ 	.word	0x000000ff
        /*0180*/ 	.word	0x00000088
        /*0184*/ 	.short	0x0100
        /*0186*/ 	.byte	0x06
	.zero		1


	//   ....[16]....
        /*0188*/ 	.word	0x000017b0
        /*018c*/ 	.word	0x00000003
        /*0190*/ 	.word	0x00000000
        /*0194*/ 	.short	0x010a
        /*0196*/ 	.byte	0x3f
	.zero		1


	//   ....[17]....
        /*0198*/ 	.word	0x00001810
        /*019c*/ 	.word	0x00000003
        /*01a0*/ 	.word	0x00000000
        /*01a4*/ 	.short	0x010a
        /*01a6*/ 	.byte	0x3f
	.zero		1


	//   ....[18]....
        /*01a8*/ 	.word	0x00001b90
        /*01ac*/ 	.word	0x00000005
        /*01b0*/ 	.word	0x00000000
        /*01b4*/ 	.short	0x010a
        /*01b6*/ 	.byte	0x3f
	.zero		1


	//   ....[19]....
        /*01b8*/ 	.word	0x00001bd0
        /*01bc*/ 	.word	0x00000005
        /*01c0*/ 	.word	0x00000000
        /*01c4*/ 	.short	0x010a
        /*01c6*/ 	.byte	0x3f
	.zero		1


	//   ....[20]....
        /*01c8*/ 	.word	0x00001e30
        /*01cc*/ 	.word	0x00000004
        /*01d0*/ 	.word	0x00000000
        /*01d4*/ 	.short	0x0101
        /*01d6*/ 	.byte	0x3f
	.zero		1


	//   ....[21]....
        /*01d8*/ 	.word	0x00002050
        /*01dc*/ 	.word	0x00000000
        /*01e0*/ 	.word	0x00000000
        /*01e4*/ 	.short	0x0101
        /*01e6*/ 	.byte	0x3f
	.zero		1


	//   ....[22]....
        /*01e8*/ 	.word	0x000072d0
        /*01ec*/ 	.word	0x00000015
        /*01f0*/ 	.word	0x00000038
        /*01f4*/ 	.short	0x010a
        /*01f6*/ 	.byte	0x3f
	.zero		1


	//   ....[23]....
        /*01f8*/ 	.word	0x000076f0
        /*01fc*/ 	.word	0x00000006
        /*0200*/ 	.word	0x00000088
        /*0204*/ 	.short	0x0101
        /*0206*/ 	.byte	0x3f
	.zero		1


	//   ....[24]....
        /*0208*/ 	.word	0x00007df0
        /*020c*/ 	.word	0x00000007
        /*0210*/ 	.word	0x00000000
        /*0214*/ 	.short	0x010a
        /*0216*/ 	.byte	0x3f
	.zero		1


	//   ....[25]....
        /*0218*/ 	.word	0x00007e70
        /*021c*/ 	.word	0x00000008
        /*0220*/ 	.word	0x00000000
        /*0224*/ 	.short	0x010a
        /*0226*/ 	.byte	0x3f
	.zero		1


	//   ....[26]....
        /*0228*/ 	.word	0x00007f00
        /*022c*/ 	.word	0x00000009
        /*0230*/ 	.word	0x00000000
        /*0234*/ 	.short	0x010a
        /*0236*/ 	.byte	0x3f
	.zero		1


	//   ....[27]....
        /*0238*/ 	.word	0x00007f90
        /*023c*/ 	.word	0x00000008
        /*0240*/ 	.word	0x00000000
        /*0244*/ 	.short	0x010a
        /*0246*/ 	.byte	0x3f
	.zero		1


	//   ....[28]....
        /*0248*/ 	.word	0x00008020
        /*024c*/ 	.word	0x00000009
        /*0250*/ 	.word	0x00000000
        /*0254*/ 	.short	0x010a
        /*0256*/ 	.byte	0x3f
	.zero		1


	//   ....[29]....
        /*0258*/ 	.word	0x000080b0
        /*025c*/ 	.word	0x00000006
        /*0260*/ 	.word	0x00000000
        /*0264*/ 	.short	0x010a
        /*0266*/ 	.byte	0x3f
	.zero		1


	//   ....[30]....
        /*0268*/ 	.word	0x00008140
        /*026c*/ 	.word	0x00000003
        /*0270*/ 	.word	0x00000000
        /*0274*/ 	.short	0x010a
        /*0276*/ 	.byte	0x3f
	.zero		1


	//   ....[31]....
        /*0278*/ 	.word	0x000081a0
        /*027c*/ 	.word	0x00000003
        /*0280*/ 	.word	0x00000000
        /*0284*/ 	.short	0x010a
        /*0286*/ 	.byte	0x3f
	.zero		1


	//   ....[32]....
        /*0288*/ 	.word	0x000081f0
        /*028c*/ 	.word	0x00000005
        /*0290*/ 	.word	0x00000000
        /*0294*/ 	.short	0x010a
        /*0296*/ 	.byte	0x3f
	.zero		1


	//   ....[33]....
        /*0298*/ 	.word	0x000082c0
        /*029c*/ 	.word	0x00000015
        /*02a0*/ 	.word	0x00000038
        /*02a4*/ 	.short	0x010a
        /*02a6*/ 	.byte	0x3f
	.zero		1


	//   ....[34]....
        /*02a8*/ 	.word	0x00008390
        /*02ac*/ 	.word	0x00000007
        /*02b0*/ 	.word	0x00000000
        /*02b4*/ 	.short	0x010a
        /*02b6*/ 	.byte	0x3f
	.zero		1


	//   ....[35]....
        /*02b8*/ 	.word	0x000083e0
        /*02bc*/ 	.word	0x00000008
        /*02c0*/ 	.word	0x00000000
        /*02c4*/ 	.short	0x010a
        /*02c6*/ 	.byte	0x3f
	.zero		1


	//   ....[36]....
        /*02c8*/ 	.word	0x00008430
        /*02cc*/ 	.word	0x00000009
        /*02d0*/ 	.word	0x00000000
        /*02d4*/ 	.short	0x010a
        /*02d6*/ 	.byte	0x3f
	.zero		1


	//   ....[37]....
        /*02d8*/ 	.word	0x00008480
        /*02dc*/ 	.word	0x00000008
        /*02e0*/ 	.word	0x00000000
        /*02e4*/ 	.short	0x010a
        /*02e6*/ 	.byte	0x3f
	.zero		1


	//   ....[38]....
        /*02e8*/ 	.word	0x000084d0
        /*02ec*/ 	.word	0x00000009
        /*02f0*/ 	.word	0x00000000
        /*02f4*/ 	.short	0x010a
        /*02f6*/ 	.byte	0x3f
	.zero		1


	//   ....[39]....
        /*02f8*/ 	.word	0x00008520
        /*02fc*/ 	.word	0x00000006
        /*0300*/ 	.word	0x00000000
        /*0304*/ 	.short	0x010a
        /*0306*/ 	.byte	0x3f
	.zero		1


	//----- nvinfo : EIATTR_NUM_MBARRIERS
	.align		4
.L_35:
        /*0308*/ 	.byte	0x03, 0x38
        /*030a*/ 	.short	0x0010


	//----- nvinfo : EIATTR_EXIT_INSTR_OFFSETS
	.align		4
        /*030c*/ 	.byte	0x04, 0x1c
        /*030e*/ 	.short	(.L_37 - .L_36)


	//   ....[0]....
.L_36:
        /*0310*/ 	.word	0x00000a50


	//   ....[1]....
        /*0314*/ 	.word	0x00001260


	//   ....[2]....
        /*0318*/ 	.word	0x00006940


	//   ....[3]....
        /*031c*/ 	.word	0x00006ea0


	//   ....[4]....
        /*0320*/ 	.word	0x00008190


	//----- nvinfo : EIATTR_MAX_THREADS
	.align		4
.L_37:
        /*0324*/ 	.byte	0x04, 0x05
        /*0326*/ 	.short	(.L_39 - .L_38)
.L_38:
        /*0328*/ 	.word	0x00000180
        /*032c*/ 	.word	0x00000001
        /*0330*/ 	.word	0x00000001


	//----- nvinfo : EIATTR_CRS_STACK_SIZE
	.align		4
.L_39:
        /*0334*/ 	.byte	0x04, 0x1e
        /*0336*/ 	.short	(.L_41 - .L_40)
.L_40:
        /*0338*/ 	.word	0x00000000


	//----- nvinfo : EIATTR_CBANK_PARAM_SIZE
	.align		4
.L_41:
        /*033c*/ 	.byte	0x03, 0x19
        /*033e*/ 	.short	0x0470


	//----- nvinfo : EIATTR_PARAM_CBANK
	.align		4
        /*0340*/ 	.byte	0x04, 0x0a
        /*0342*/ 	.short	(.L_43 - .L_42)
	.align		4
.L_42:
        /*0344*/ 	.word	index@(.nv.constant0._ZN7cutlass13device_kernelINS_4gemm6kernel13GemmUniversalIN4cute5tupleIJiiiiEEENS1_10collective13CollectiveMmaINS1_34MainloopSm90TmaGmmaWarpSpecializedILi7ENS5_IJNS4_1CILi4EEENSA_ILi2EEENSA_ILi1EEEEEENS1_35KernelTmaWarpSpecializedCooperativeEEENS5_IJNSA_ILi128EEESH_NSA_ILi64EEEEEENS_6half_tENS5_IJlSD_lEEESK_SL_NS4_8TiledMMAINS4_8MMA_AtomIJNS4_4SM904GMMA26MMA_64x128x16_F32F16F16_SSILNSP_5MajorE0ELSR_0ELNSP_7ScaleInE1ELSS_1EEEEEENS4_6LayoutINS5_IJSC_SD_SD_EEENS5_IJSD_NSA_ILi0EEESX_EEEEENS5_IJNS4_10UnderscoreES10_S10_EEEEENS4_23SM90_TMA_LOAD_MULTICASTENS4_14ComposedLayoutINS4_7SwizzleILi3ELi4ELi3EEENS4_18smem_ptr_flag_bitsILi16EEENSV_INS5_IJNSA_ILi8EEESI_EEENS5_IJSI_SD_EEEEEEEvNS4_8identityES13_S1D_vS1E_EENS_8epilogue10collective6detail29Sm90TmaWarpSpecializedAdapterINS1H_15DefaultEpilogueISK_SL_SL_NS1G_6thread17LinearCombinationISK_Li1EffLNS1L_9ScaleType4KindE0ELNS_15FloatRoundStyleE2ESK_EENS1_15EpilogueDefaultEEEEEvvEEEEvNT_6ParamsE)
        /*0348*/ 	.short	0x0210
        /*034a*/ 	.short	0x0470


	//----- nvinfo : EIATTR_SW_WAR
	.align		4
.L_43:
        /*034c*/ 	.byte	0x04, 0x36
        /*034e*/ 	.short	(.L_45 - .L_44)
.L_44:
        /*0350*/ 	.word	0x00000008
.L_45:


//--------------------- .nv.callgraph             --------------------------
	.section	.nv.callgraph,"",@"SHT_CUDA_CALLGRAPH"
	.align	4
	.sectionentsize	8
	.align		4
        /*0000*/ 	.word	0x00000000
	.align		4
        /*0004*/ 	.word	0xffffffff
	.align		4
        /*0008*/ 	.word	index@(_ZN7cutlass13device_kernelINS_4gemm6kernel13GemmUniversalIN4cute5tupleIJiiiiEEENS1_10collective13CollectiveMmaINS1_34MainloopSm90TmaGmmaWarpSpecializedILi7ENS5_IJNS4_1CILi4EEENSA_ILi2EEENSA_ILi1EEEEEENS1_35KernelTmaWarpSpecializedCooperativeEEENS5_IJNSA_ILi128EEESH_NSA_ILi64EEEEEENS_6half_tENS5_IJlSD_lEEESK_SL_NS4_8TiledMMAINS4_8MMA_AtomIJNS4_4SM904GMMA26MMA_64x128x16_F32F16F16_SSILNSP_5MajorE0ELSR_0ELNSP_7ScaleInE1ELSS_1EEEEEENS4_6LayoutINS5_IJSC_SD_SD_EEENS5_IJSD_NSA_ILi0EEESX_EEEEENS5_IJNS4_10UnderscoreES10_S10_EEEEENS4_23SM90_TMA_LOAD_MULTICASTENS4_14ComposedLayoutINS4_7SwizzleILi3ELi4ELi3EEENS4_18smem_ptr_flag_bitsILi16EEENSV_INS5_IJNSA_ILi8EEESI_EEENS5_IJSI_SD_EEEEEEEvNS4_8identityES13_S1D_vS1E_EENS_8epilogue10collective6detail29Sm90TmaWarpSpecializedAdapterINS1H_15DefaultEpilogueISK_SL_SL_NS1G_6thread17LinearCombinationISK_Li1EffLNS1L_9ScaleType4KindE0ELNS_15FloatRoundStyleE2ESK_EENS1_15EpilogueDefaultEEEEEvvEEEEvNT_6ParamsE)
	.align		4
        /*000c*/ 	.word	index@(__assertfail)
	.align		4
        /*0010*/ 	.word	0x00000000
	.align		4
        /*0014*/ 	.word	0xfffffffe
	.align		4
        /*0018*/ 	.word	0x00000000
	.align		4
        /*001c*/ 	.word	0xfffffffd
	.align		4
        /*0020*/ 	.word	0x00000000
	.align		4
        /*0024*/ 	.word	0xfffffffc


//--------------------- .nv.constant4             --------------------------
	.section	.nv.constant4,"a",@progbits
	.align	8
	.align		8
.nv.constant4:
        /*0000*/ 	.dword	__assertfail
	.align		8
        /*0008*/ 	.dword	__unnamed_1
	.align		8
        /*0010*/ 	.dword	_ZN40_INTERNAL_b6534c2a_4_k_cu_e82eea12_260434cuda3std3__45__cpo5beginE
	.align		8
        /*0018*/ 	.dword	_ZN40_INTERNAL_b6534c2a_4_k_cu_e82eea12_260434cuda3std3__45__cpo3endE
	.align		8
        /*0020*/ 	.dword	_ZN40_INTERNAL_b6534c2a_4_k_cu_e82eea12_260434cuda3std3__45__cpo6cbeginE
	.align		8
        /*0028*/ 	.dword	_ZN40_INTERNAL_b6534c2a_4_k_cu_e82eea12_260434cuda3std3__45__cpo4cendE
	.align		8
        /*0030*/ 	.dword	_ZN40_INTERNAL_b6534c2a_4_k_cu_e82eea12_260434cuda3std3__442_GLOBAL__N__b6534c2a_4_k_cu_e82eea12_260436ignoreE
	.align		8
        /*0038*/ 	.dword	_ZN40_INTERNAL_b6534c2a_4_k_cu_e82eea12_260434cuda3std3__419piecewise_constructE
	.align		8
        /*0040*/ 	.dword	_ZN40_INTERNAL_b6534c2a_4_k_cu_e82eea12_260434cuda3std3__48in_placeE
	.align		8
        /*0048*/ 	.dword	_ZN40_INTERNAL_b6534c2a_4_k_cu_e82eea12_260434cuda3std6ranges3__45__cpo4swapE
	.align		8
        /*0050*/ 	.dword	_ZN40_INTERNAL_b6534c2a_4_k_cu_e82eea12_260434cuda3std6ranges3__45__cpo9iter_moveE
	.align		8
        /*0058*/ 	.dword	_ZN40_INTERNAL_b6534c2a_4_k_cu_e82eea12_260434cute7productE
	.align		8
        /*0060*/ 	.dword	_ZN40_INTERNAL_b6534c2a_4_k_cu_e82eea12_260434cute1_E
	.align		8
        /*0068*/ 	.dword	$str$22
	.align		8
        /*0070*/ 	.dword	$str$23


//--------------------- .text._ZN7cutlass13device_kernelINS_4gemm6kernel13GemmUniversalIN4cute5tupleIJiiiiEEENS1_10collective13CollectiveMmaINS1_34MainloopSm90TmaGmmaWarpSpecializedILi7ENS5_IJNS4_1CILi4EEENSA_ILi2EEENSA_ILi1EEEEEENS1_35KernelTmaWarpSpecializedCooperativeEEENS5_IJNSA_ILi128EEESH_NSA_ILi64EEEEEENS_6half_tENS5_IJlSD_lEEESK_SL_NS4_8TiledMMAINS4_8MMA_AtomIJNS4_4SM904GMMA26MMA_64x128x16_F32F16F16_SSILNSP_5MajorE0ELSR_0ELNSP_7ScaleInE1ELSS_1EEEEEENS4_6LayoutINS5_IJSC_SD_SD_EEENS5_IJSD_NSA_ILi0EEESX_EEEEENS5_IJNS4_10UnderscoreES10_S10_EEEEENS4_23SM90_TMA_LOAD_MULTICASTENS4_14ComposedLayoutINS4_7SwizzleILi3ELi4ELi3EEENS4_18smem_ptr_flag_bitsILi16EEENSV_INS5_IJNSA_ILi8EEESI_EEENS5_IJSI_SD_EEEEEEEvNS4_8identityES13_S1D_vS1E_EENS_8epilogue10collective6detail29Sm90TmaWarpSpecializedAdapterINS1H_15DefaultEpilogueISK_SL_SL_NS1G_6thread17LinearCombinationISK_Li1EffLNS1L_9ScaleType4KindE0ELNS_15FloatRoundStyleE2ESK_EENS1_15EpilogueDefaultEEEEEvvEEEEvNT_6ParamsE --------------------------
	.section	.text._ZN7cutlass13device_kernelINS_4gemm6kernel13GemmUniversalIN4cute5tupleIJiiiiEEENS1_10collective13CollectiveMmaINS1_34MainloopSm90TmaGmmaWarpSpecializedILi7ENS5_IJNS4_1CILi4EEENSA_ILi2EEENSA_ILi1EEEEEENS1_35KernelTmaWarpSpecializedCooperativeEEENS5_IJNSA_ILi128EEESH_NSA_ILi64EEEEEENS_6half_tENS5_IJlSD_lEEESK_SL_NS4_8TiledMMAINS4_8MMA_AtomIJNS4_4SM904GMMA26MMA_64x128x16_F32F16F16_SSILNSP_5MajorE0ELSR_0ELNSP_7ScaleInE1ELSS_1EEEEEENS4_6LayoutINS5_IJSC_SD_SD_EEENS5_IJSD_NSA_ILi0EEESX_EEEEENS5_IJNS4_10UnderscoreES10_S10_EEEEENS4_23SM90_TMA_LOAD_MULTICASTENS4_14ComposedLayoutINS4_7SwizzleILi3ELi4ELi3EEENS4_18smem_ptr_flag_bitsILi16EEENSV_INS5_IJNSA_ILi8EEESI_EEENS5_IJSI_SD_EEEEEEEvNS4_8identityES13_S1D_vS1E_EENS_8epilogue10collective6detail29Sm90TmaWarpSpecializedAdapterINS1H_15DefaultEpilogueISK_SL_SL_NS1G_6thread17LinearCombinationISK_Li1EffLNS1L_9ScaleType4KindE0ELNS_15FloatRoundStyleE2ESK_EENS1_15EpilogueDefaultEEEEEvvEEEEvNT_6ParamsE,"ax",@progbits
	.align	128
.text._ZN7cutlass13device_kernelINS_4gemm6kernel13GemmUniversalIN4cute5tupleIJiiiiEEENS1_10collective13CollectiveMmaINS1_34MainloopSm90TmaGmmaWarpSpecializedILi7ENS5_IJNS4_1CILi4EEENSA_ILi2EEENSA_ILi1EEEEEENS1_35KernelTmaWarpSpecializedCooperativeEEENS5_IJNSA_ILi128EEESH_NSA_ILi64EEEEEENS_6half_tENS5_IJlSD_lEEESK_SL_NS4_8TiledMMAINS4_8MMA_AtomIJNS4_4SM904GMMA26MMA_64x128x16_F32F16F16_SSILNSP_5MajorE0ELSR_0ELNSP_7ScaleInE1ELSS_1EEEEEENS4_6LayoutINS5_IJSC_SD_SD_EEENS5_IJSD_NSA_ILi0EEESX_EEEEENS5_IJNS4_10UnderscoreES10_S10_EEEEENS4_23SM90_TMA_LOAD_MULTICASTENS4_14ComposedLayoutINS4_7SwizzleILi3ELi4ELi3EEENS4_18smem_ptr_flag_bitsILi16EEENSV_INS5_IJNSA_ILi8EEESI_EEENS5_IJSI_SD_EEEEEEEvNS4_8identityES13_S1D_vS1E_EENS_8epilogue10collective6detail29Sm90TmaWarpSpecializedAdapterINS1H_15DefaultEpilogueISK_SL_SL_NS1G_6thread17LinearCombinationISK_Li1EffLNS1L_9ScaleType4KindE0ELNS_15FloatRoundStyleE2ESK_EENS1_15EpilogueDefaultEEEEEvvEEEEvNT_6ParamsE:
        .type           _ZN7cutlass13device_kernelINS_4gemm6kernel13GemmUniversalIN4cute5tupleIJiiiiEEENS1_10collective13CollectiveMmaINS1_34MainloopSm90TmaGmmaWarpSpecializedILi7ENS5_IJNS4_1CILi4EEENSA_ILi2EEENSA_ILi1EEEEEENS1_35KernelTmaWarpSpecializedCooperativeEEENS5_IJNSA_ILi128EEESH_NSA_ILi64EEEEEENS_6half_tENS5_IJlSD_lEEESK_SL_NS4_8TiledMMAINS4_8MMA_AtomIJNS4_4SM904GMMA26MMA_64x128x16_F32F16F16_SSILNSP_5MajorE0ELSR_0ELNSP_7ScaleInE1ELSS_1EEEEEENS4_6LayoutINS5_IJSC_SD_SD_EEENS5_IJSD_NSA_ILi0EEESX_EEEEENS5_IJNS4_10UnderscoreES10_S10_EEEEENS4_23SM90_TMA_LOAD_MULTICASTENS4_14ComposedLayoutINS4_7SwizzleILi3ELi4ELi3EEENS4_18smem_ptr_flag_bitsILi16EEENSV_INS5_IJNSA_ILi8EEESI_EEENS5_IJSI_SD_EEEEEEEvNS4_8identityES13_S1D_vS1E_EENS_8epilogue10collective6detail29Sm90TmaWarpSpecializedAdapterINS1H_15DefaultEpilogueISK_SL_SL_NS1G_6thread17LinearCombinationISK_Li1EffLNS1L_9ScaleType4KindE0ELNS_15FloatRoundStyleE2ESK_EENS1_15EpilogueDefaultEEEEEvvEEEEvNT_6ParamsE,@function
        .size           _ZN7cutlass13device_kernelINS_4gemm6kernel13GemmUniversalIN4cute5tupleIJiiiiEEENS1_10collective13CollectiveMmaINS1_34MainloopSm90TmaGmmaWarpSpecializedILi7ENS5_IJNS4_1CILi4EEENSA_ILi2EEENSA_ILi1EEEEEENS1_35KernelTmaWarpSpecializedCooperativeEEENS5_IJNSA_ILi128EEESH_NSA_ILi64EEEEEENS_6half_tENS5_IJlSD_lEEESK_SL_NS4_8TiledMMAINS4_8MMA_AtomIJNS4_4SM904GMMA26MMA_64x128x16_F32F16F16_SSILNSP_5MajorE0ELSR_0ELNSP_7ScaleInE1ELSS_1EEEEEENS4_6LayoutINS5_IJSC_SD_SD_EEENS5_IJSD_NSA_ILi0EEESX_EEEEENS5_IJNS4_10UnderscoreES10_S10_EEEEENS4_23SM90_TMA_LOAD_MULTICASTENS4_14ComposedLayoutINS4_7SwizzleILi3ELi4ELi3EEENS4_18smem_ptr_flag_bitsILi16EEENSV_INS5_IJNSA_ILi8EEESI_EEENS5_IJSI_SD_EEEEEEEvNS4_8identityES13_S1D_vS1E_EENS_8epilogue10collective6detail29Sm90TmaWarpSpecializedAdapterINS1H_15DefaultEpilogueISK_SL_SL_NS1G_6thread17LinearCombinationISK_Li1EffLNS1L_9ScaleType4KindE0ELNS_15FloatRoundStyleE2ESK_EENS1_15EpilogueDefaultEEEEEvvEEEEvNT_6ParamsE,(.L_x_205 - _ZN7cutlass13device_kernelINS_4gemm6kernel13GemmUniversalIN4cute5tupleIJiiiiEEENS1_10collective13CollectiveMmaINS1_34MainloopSm90TmaGmmaWarpSpecializedILi7ENS5_IJNS4_1CILi4EEENSA_ILi2EEENSA_ILi1EEEEEENS1_35KernelTmaWarpSpecializedCooperativeEEENS5_IJNSA_ILi128EEESH_NSA_ILi64EEEEEENS_6half_tENS5_IJlSD_lEEESK_SL_NS4_8TiledMMAINS4_8MMA_AtomIJNS4_4SM904GMMA26MMA_64x128x16_F32F16F16_SSILNSP_5MajorE0ELSR_0ELNSP_7ScaleInE1ELSS_1EEEEEENS4_6LayoutINS5_IJSC_SD_SD_EEENS5_IJSD_NSA_ILi0EEESX_EEEEENS5_IJNS4_10UnderscoreES10_S10_EEEEENS4_23SM90_TMA_LOAD_MULTICASTENS4_14ComposedLayoutINS4_7SwizzleILi3ELi4ELi3EEENS4_18smem_ptr_flag_bitsILi16EEENSV_INS5_IJNSA_ILi8EEESI_EEENS5_IJSI_SD_EEEEEEEvNS4_8identityES13_S1D_vS1E_EENS_8epilogue10collective6detail29Sm90TmaWarpSpecializedAdapterINS1H_15DefaultEpilogueISK_SL_SL_NS1G_6thread17LinearCombinationISK_Li1EffLNS1L_9ScaleType4KindE0ELNS_15FloatRoundStyleE2ESK_EENS1_15EpilogueDefaultEEEEEvvEEEEvNT_6ParamsE)
        .other          _ZN7cutlass13device_kernelINS_4gemm6kernel13GemmUniversalIN4cute5tupleIJiiiiEEENS1_10collective13CollectiveMmaINS1_34MainloopSm90TmaGmmaWarpSpecializedILi7ENS5_IJNS4_1CILi4EEENSA_ILi2EEENSA_ILi1EEEEEENS1_35KernelTmaWarpSpecializedCooperativeEEENS5_IJNSA_ILi128EEESH_NSA_ILi64EEEEEENS_6half_tENS5_IJlSD_lEEESK_SL_NS4_8TiledMMAINS4_8MMA_AtomIJNS4_4SM904GMMA26MMA_64x128x16_F32F16F16_SSILNSP_5MajorE0ELSR_0ELNSP_7ScaleInE1ELSS_1EEEEEENS4_6LayoutINS5_IJSC_SD_SD_EEENS5_IJSD_NSA_ILi0EEESX_EEEEENS5_IJNS4_10UnderscoreES10_S10_EEEEENS4_23SM90_TMA_LOAD_MULTICASTENS4_14ComposedLayoutINS4_7SwizzleILi3ELi4ELi3EEENS4_18smem_ptr_flag_bitsILi16EEENSV_INS5_IJNSA_ILi8EEESI_EEENS5_IJSI_SD_EEEEEEEvNS4_8identityES13_S1D_vS1E_EENS_8epilogue10collective6detail29Sm90TmaWarpSpecializedAdapterINS1H_15DefaultEpilogueISK_SL_SL_NS1G_6thread17LinearCombinationISK_Li1EffLNS1L_9ScaleType4KindE0ELNS_15FloatRoundStyleE2ESK_EENS1_15EpilogueDefaultEEEEEvvEEEEvNT_6ParamsE,@"STO_CUDA_ENTRY STV_DEFAULT"
_ZN7cutlass13device_kernelINS_4gemm6kernel13GemmUniversalIN4cute5tupleIJiiiiEEENS1_10collective13CollectiveMmaINS1_34MainloopSm90TmaGmmaWarpSpecializedILi7ENS5_IJNS4_1CILi4EEENSA_ILi2EEENSA_ILi1EEEEEENS1_35KernelTmaWarpSpecializedCooperativeEEENS5_IJNSA_ILi128EEESH_NSA_ILi64EEEEEENS_6half_tENS5_IJlSD_lEEESK_SL_NS4_8TiledMMAINS4_8MMA_AtomIJNS4_4SM904GMMA26MMA_64x128x16_F32F16F16_SSILNSP_5MajorE0ELSR_0ELNSP_7ScaleInE1ELSS_1EEEEEENS4_6LayoutINS5_IJSC_SD_SD_EEENS5_IJSD_NSA_ILi0EEESX_EEEEENS5_IJNS4_10UnderscoreES10_S10_EEEEENS4_23SM90_TMA_LOAD_MULTICASTENS4_14ComposedLayoutINS4_7SwizzleILi3ELi4ELi3EEENS4_18smem_ptr_flag_bitsILi16EEENSV_INS5_IJNSA_ILi8EEESI_EEENS5_IJSI_SD_EEEEEEEvNS4_8identityES13_S1D_vS1E_EENS_8epilogue10collective6detail29Sm90TmaWarpSpecializedAdapterINS1H_15DefaultEpilogueISK_SL_SL_NS1G_6thread17LinearCombinationISK_Li1EffLNS1L_9ScaleType4KindE0ELNS_15FloatRoundStyleE2ESK_EENS1_15EpilogueDefaultEEEEEvvEEEEvNT_6ParamsE:
[----:B------:R-:W0:Y:S01]  /*0000*/  LDC R1, c[0x0][0x28] ;  /* 0x00000a00ff017b82 */ /* 0x000e220000000800 */
[----:B------:R-:W1:Y:S01]  /*0010*/  S2R R95, SR_TID.X ;  /* 0x00000000005f7919 */ /* 0x000e620000002100 */
[----:B------:R-:W-:Y:S01]  /*0020*/  ELECT P0, URZ, PT ;  /* 0x00000000003f782f */ /* 0x000fe20003800000 */
[----:B------:R-:W-:Y:S01]  /*0030*/  BSSY B0, `(.L_x_0) ;  /* 0x000000f000007945 */ /* 0x000fe20003800000 */
[--C-:B-1----:R-:W-:Y:S02]  /*0040*/  SHF.R.U32.HI R0, RZ, 0x5, R95.reuse ;  /* 0x00000005ff007819 */ /* 0x102fe4000001165f */
[----:B------:R-:W-:-:S03]  /*0050*/  SHF.R.U32.HI R7, RZ, 0x7, R95 ;  /* 0x00000007ff077819 */ /* 0x000fc6000001165f */
[----:B------:R-:W1:Y:S04]  /*0060*/  SHFL.IDX PT, R3, R0, RZ, 0x1f ;  /* 0x00001fff00037589 */ /* 0x000e6800000e0000 */
[----:B------:R2:W3:Y:S01]  /*0070*/  SHFL.IDX PT, R2, R7, RZ, 0x1f ;  /* 0x00001fff07027589 */ /* 0x0004e200000e0000 */
[----:B-1----:R-:W-:-:S13]  /*0080*/  ISETP.NE.OR P0, PT, R3, RZ, !P0 ;  /* 0x000000ff0300720c */ /* 0x002fda0004705670 */
[----:B0-23--:R-:W-:Y:S05]  /*0090*/  @P0 BRA `(.L_x_1) ;  /* 0x0000000000200947 */ /* 0x00dfea0003800000 */
[----:B------:R-:W-:Y:S02]  /*00a0*/  ULDC.64 UR4, c[0x0][0x198] ;  /* 0x0000660000047ab9 */ /* 0x000fe40000000a00 */
[----:B------:R-:W-:Y:S02]  /*00b0*/  UIADD3 UR6, UP0, UR4, 0xf0, URZ ;  /* 0x000000f004067890 */ /* 0x000fe4000ff1e03f */
[----:B------:R-:W-:Y:S02]  /*00c0*/  UIADD3 UR4, UP1, UR4, 0x1f0, URZ ;  /* 0x000001f004047890 */ /* 0x000fe4000ff3e03f */
[----:B------:R-:W-:Y:S02]  /*00d0*/  UIADD3.X UR7, URZ, UR5, URZ, UP0, !UPT ;  /* 0x000000053f077290 */ /* 0x000fe400087fe43f */
[----:B------:R-:W-:-:S07]  /*00e0*/  UIADD3.X UR5, URZ, UR5, URZ, UP1, !UPT ;  /* 0x000000053f057290 */ /* 0x000fce0008ffe43f */
[----:B------:R0:W-:Y:S02]  /*00f0*/  UTMACCTL.PF [UR6] ;  /* 0x00000000060079b9 */ /* 0x0001e40008040000 */
[----:B------:R0:W-:Y:S02]  /*0100*/  UTMACCTL.PF [UR4] ;  /* 0x00000000040079b9 */ /* 0x0001e40008040000 */
[----:B0-----:R-:W-:Y:S01]  /*0110*/  NOP ;  /* 0x0000000000007918 */ /* 0x001fe20000000000 */
.L_x_1:
[----:B------:R-:W-:Y:S05]  /*0120*/  BSYNC B0 ;  /* 0x0000000000007941 */ /* 0x000fea0003800000 */
.L_x_0:
[----:B------:R-:W0:Y:S01]  /*0130*/  SHFL.IDX PT, R5, R0, RZ, 0x1f ;  /* 0x00001fff00057589 */ /* 0x000e2200000e0000 */
[----:B------:R-:W-:-:S04]  /*0140*/  SHF.R.S32.HI R4, RZ, 0x1f, R95 ;  /* 0x0000001fff047819 */ /* 0x000fc8000001145f */
[----:B------:R-:W-:Y:S02]  /*0150*/  LEA.HI R4, R4, R95, RZ, 0x7 ;  /* 0x0000005f04047211 */ /* 0x000fe400078f38ff */
[----:B0-----:R-:W-:-:S13]  /*0160*/  ISETP.NE.AND P0, PT, R5, RZ, PT ;  /* 0x000000ff0500720c */ /* 0x001fda0003f05270 */
[----:B------:R-:W-:Y:S05]  /*0170*/  @P0 BRA `(.L_x_2) ;  /* 0x0000000000700947 */ /* 0x000fea0003800000 */
[----:B------:R-:W0:Y:S01]  /*0180*/  S2UR UR8, SR_CgaCtaId ;  /* 0x00000000000879c3 */ /* 0x000e220000008800 */
[----:B------:R-:W-:Y:S01]  /*0190*/  UMOV UR4, 0x400 ;  /* 0x0000040000047882 */ /* 0x000fe20000000000 */
[----:B------:R-:W-:Y:S01]  /*01a0*/  UMOV UR5, 0x1 ;  /* 0x0000000100057882 */ /* 0x000fe20000000000 */
[----:B------:R-:W-:Y:S01]  /*01b0*/  UMOV UR6, 0xa ;  /* 0x0000000a00067882 */ /* 0x000fe20000000000 */
[----:B------:R-:W-:Y:S01]  /*01c0*/  ELECT P0, URZ, PT ;  /* 0x00000000003f782f */ /* 0x000fe20003800000 */
[----:B------:R-:W-:-:S04]  /*01d0*/  UIADD3 UR6, -UR6, 0x100000, URZ ;  /* 0x0010000006067890 */ /* 0x000fc8000fffe13f */
[----:B------:R-:W-:Y:S02]  /*01e0*/  USHF.L.U32 UR7, UR6, 0xb, URZ ;  /* 0x0000000b06077899 */ /* 0x000fe4000800063f */
[----:B------:R-:W-:Y:S02]  /*01f0*/  USHF.L.U32 UR6, UR6, 0x1, URZ ;  /* 0x0000000106067899 */ /* 0x000fe4000800063f */
[----:B0-----:R-:W-:Y:S02]  /*0200*/  ULEA UR8, UR8, UR4, 0x18 ;  /* 0x0000000408087291 */ /* 0x001fe4000f8ec03f */
[----:B------:R-:W-:-:S04]  /*0210*/  UIADD3 UR4, -UR5, 0x100000, URZ ;  /* 0x0010000005047890 */ /* 0x000fc8000fffe13f */
[----:B------:R-:W-:Y:S02]  /*0220*/  USHF.L.U32 UR5, UR4, 0xb, URZ ;  /* 0x0000000b04057899 */ /* 0x000fe4000800063f */
[----:B------:R-:W-:Y:S01]  /*0230*/  USHF.L.U32 UR4, UR4, 0x1, URZ ;  /* 0x0000000104047899 */ /* 0x000fe2000800063f */
[----:B------:R-:W0:Y:S11]  /*0240*/  FENCE.VIEW.ASYNC.S ;  /* 0x00000000000073c6 */ /* 0x000e360000000000 */
[----:B0-----:R0:W1:Y:S01]  /*0250*/  SYNCS.EXCH.64 URZ, [UR8], UR4 ;  /* 0x00000004083f75b2 */ /* 0x0010620008000100 */
[----:B------:R0:W2:Y:S01]  /*0260*/  SYNCS.EXCH.64 URZ, [UR8+0x38], UR6 ;  /* 0x00003806083f75b2 */ /* 0x0000a20008000100 */
[----:B------:R0:W3:Y:S01]  /*0270*/  SYNCS.EXCH.64 URZ, [UR8+0x8], UR4 ;  /* 0x00000804083f75b2 */ /* 0x0000e20008000100 */
[----:B------:R0:W4:Y:S01]  /*0280*/  SYNCS.EXCH.64 URZ, [UR8+0x40], UR6 ;  /* 0x00004006083f75b2 */ /* 0x0001220008000100 */
[----:B------:R0:W0:Y:S01]  /*0290*/  SYNCS.EXCH.64 URZ, [UR8+0x10], UR4 ;  /* 0x00001004083f75b2 */ /* 0x0000220008000100 */
        /* <DEDUP_REMOVED lines=9> */
[----:B------:R-:W-:Y:S01]  /*0330*/  NOP ;  /* 0x0000000000007918 */ /* 0x000fe20000000000 */
.L_x_2:
[----:B0-----:R-:W0:Y:S01]  /*0340*/  S2UR UR8, SR_CTAID.X ;  /* 0x00000000000879c3 */ /* 0x001e220000002500 */
[----:B------:R-:W-:Y:S01]  /*0350*/  LOP3.LUT R4, R4, 0xffffff80, RZ, 0xc0, !PT ;  /* 0xffffff8004047812 */ /* 0x000fe200078ec0ff */
[----:B------:R-:W5:Y:S01]  /*0360*/  SHFL.IDX PT, R0, R0, RZ, 0x1f ;  /* 0x00001fff00007589 */ /* 0x000f6200000e0000 */
[----:B------:R-:W-:Y:S01]  /*0370*/  SHF.R.S32.HI R10, RZ, 0x1f, R5 ;  /* 0x0000001fff0a7819 */ /* 0x000fe20000011405 */
[----:B------:R-:W-:Y:S01]  /*0380*/  ULDC UR4, c[0x0][0x150] ;  /* 0x0000540000047ab9 */ /* 0x000fe20000000800 */
[----:B------:R-:W-:Y:S01]  /*0390*/  ELECT P0, URZ, PT ;  /* 0x00000000003f782f */ /* 0x000fe20003800000 */
[----:B------:R-:W-:Y:S01]  /*03a0*/  IMAD.IADD R8, R95, 0x1, -R4 ;  /* 0x000000015f087824 */ /* 0x000fe200078e0a04 */
[----:B------:R-:W-:Y:S01]  /*03b0*/  LEA.HI R10, R10, R5, RZ, 0x2 ;  /* 0x000000050a0a7211 */ /* 0x000fe200078f10ff */
[----:B------:R-:W1:Y:S01]  /*03c0*/  S2R R4, SR_CTAID.Y ;  /* 0x0000000000047919 */ /* 0x000e620000002600 */
[----:B------:R-:W2:Y:S01]  /*03d0*/  LDC R12, c[0x0][0x144] ;  /* 0x00005100ff0c7b82 */ /* 0x000ea20000000800 */
[----:B------:R-:W-:Y:S01]  /*03e0*/  NOP ;  /* 0x0000000000007918 */ /* 0x000fe20000000000 */
[----:B------:R-:W-:Y:S01]  /*03f0*/  SHF.R.S32.HI R9, RZ, 0x1f, R8 ;  /* 0x0000001fff097819 */ /* 0x000fe20000011408 */
[----:B------:R-:W-:Y:S01]  /*0400*/  NOP ;  /* 0x0000000000007918 */ /* 0x000fe20000000000 */
[----:B------:R-:W-:Y:S01]  /*0410*/  LOP3.LUT R10, R10, 0x3ffffffc, RZ, 0xc0, !PT ;  /* 0x3ffffffc0a0a7812 */ /* 0x000fe200078ec0ff */
[----:B------:R-:W-:Y:S01]  /*0420*/  IMAD.MOV.U32 R22, RZ, RZ, 0x1 ;  /* 0x00000001ff167424 */ /* 0x000fe200078e00ff */
[----:B------:R-:W-:-:S02]  /*0430*/  LEA.HI R9, R9, R8, RZ, 0x3 ;  /* 0x0000000809097211 */ /* 0x000fc400078f18ff */
[----:B------:R-:W3:Y:S01]  /*0440*/  LDC R13, c[0x0][0x140] ;  /* 0x00005000ff0d7b82 */ /* 0x000ee20000000800 */
[----:B------:R-:W-:Y:S01]  /*0450*/  IMAD.IADD R10, R5, 0x1, -R10 ;  /* 0x00000001050a7824 */ /* 0x000fe200078e0a0a */
[--C-:B------:R-:W-:Y:S02]  /*0460*/  SHF.R.S32.HI R6, RZ, 0x3, R9.reuse ;  /* 0x00000003ff067819 */ /* 0x100fe40000011409 */
[----:B------:R-:W-:Y:S02]  /*0470*/  SHF.R.S32.HI R9, RZ, 0x1f, R9 ;  /* 0x0000001fff097819 */ /* 0x000fe40000011409 */
[----:B------:R-:W-:Y:S02]  /*0480*/  ISETP.NE.AND P3, PT, R2, RZ, PT ;  /* 0x000000ff0200720c */ /* 0x000fe40003f65270 */
[----:B0-----:R-:W-:Y:S02]  /*0490*/  I2FP.F32.U32 R11, UR8 ;  /* 0x00000008000b7c45 */ /* 0x001fe40008201000 */
[----:B------:R-:W-:-:S02]  /*04a0*/  LEA.HI R9, R9, R6, RZ, 0x2 ;  /* 0x0000000609097211 */ /* 0x000fc400078f10ff */
[----:B-----5:R-:W-:Y:S01]  /*04b0*/  ISETP.NE.OR P0, PT, R0, RZ, !P0 ;  /* 0x000000ff0000720c */ /* 0x020fe20004705670 */
[----:B------:R-:W-:Y:S01]  /*04c0*/  FMUL R11, R11, UR4 ;  /* 0x000000040b0b7c20 */ /* 0x000fe20008400000 */
[----:B------:R-:W-:Y:S01]  /*04d0*/  LOP3.LUT R9, R9, 0xfffffffc, RZ, 0xc0, !PT ;  /* 0xfffffffc09097812 */ /* 0x000fe200078ec0ff */
[----:B------:R-:W-:Y:S01]  /*04e0*/  ULDC UR4, c[0x0][0x154] ;  /* 0x0000550000047ab9 */ /* 0x000fe20000000800 */
[----:B------:R-:W-:-:S03]  /*04f0*/  SHF.R.S32.HI R0, RZ, 0x1f, R3 ;  /* 0x0000001fff007819 */ /* 0x000fc60000011403 */
[----:B------:R-:W0:Y:S01]  /*0500*/  F2I.U32.TRUNC.NTZ R11, R11 ;  /* 0x0000000b000b7305 */ /* 0x000e22000020f000 */
[----:B------:R-:W-:Y:S01]  /*0510*/  IMAD.IADD R9, R6, 0x1, -R9 ;  /* 0x0000000106097824 */ /* 0x000fe200078e0a09 */
[----:B------:R-:W-:-:S03]  /*0520*/  LEA.HI R0, R0, R3, RZ, 0x2 ;  /* 0x0000000300007211 */ /* 0x000fc600078f10ff */
[----:B------:R-:W-:Y:S01]  /*0530*/  IMAD R10, R10, 0x4, R9 ;  /* 0x000000040a0a7824 */ /* 0x000fe200078e0209 */
[----:B------:R-:W-:Y:S01]  /*0540*/  VOTEU.ALL UP0, P0 ;  /* 0x00000000003f7886 */ /* 0x000fe20000000000 */
[----:B------:R-:W-:Y:S01]  /*0550*/  LOP3.LUT R0, R0, 0xfffffffc, RZ, 0xc0, !PT ;  /* 0xfffffffc00007812 */ /* 0x000fe200078ec0ff */
[----:B------:R-:W-:Y:S01]  /*0560*/  VOTEU.ALL UP1, P0 ;  /* 0x00000000003f7886 */ /* 0x000fe20000020000 */
[C---:B------:R-:W-:Y:S01]  /*0570*/  IMAD.SHL.U32 R19, R10.reuse, 0x4, RZ ;  /* 0x000000040a137824 */ /* 0x040fe200078e00ff */
[----:B------:R-:W-:Y:S01]  /*0580*/  SHF.R.S32.HI R9, RZ, 0x1f, R10 ;  /* 0x0000001fff097819 */ /* 0x000fe2000001140a */
[----:B------:R-:W5:Y:S01]  /*0590*/  @!UP0 S2UR UR7, SR_CgaCtaId ;  /* 0x00000000000789c3 */ /* 0x000f620000008800 */
[----:B------:R-:W-:Y:S01]  /*05a0*/  IMAD.IADD R3, R3, 0x1, -R0 ;  /* 0x0000000103037824 */ /* 0x000fe200078e0a00 */
[----:B------:R-:W-:Y:S01]  /*05b0*/  @!UP0 UMOV UR6, 0x400 ;  /* 0x0000040000068882 */ /* 0x000fe20000000000 */
[----:B------:R-:W-:Y:S01]  /*05c0*/  LEA.HI R9, R9, R10, RZ, 0x2 ;  /* 0x0000000a09097211 */ /* 0x000fe200078f10ff */
[----:B0-----:R-:W-:Y:S01]  /*05d0*/  IMAD.MOV R15, RZ, RZ, -R11 ;  /* 0x000000ffff0f7224 */ /* 0x001fe200078e0a0b */
[----:B------:R-:W-:-:S02]  /*05e0*/  LOP3.LUT R19, R10, 0xc, R19, 0x78, !PT ;  /* 0x0000000c0a137812 */ /* 0x000fc400078e7813 */
[----:B------:R-:W-:Y:S01]  /*05f0*/  LOP3.LUT R11, R9, 0xfffffffc, RZ, 0xc0, !PT ;  /* 0xfffffffc090b7812 */ /* 0x000fe200078ec0ff */
[----:B--2---:R-:W-:Y:S01]  /*0600*/  IMAD R6, R12, R15, UR8 ;  /* 0x000000080c067e24 */ /* 0x004fe2000f8e020f */
[----:B-1----:R-:W-:Y:S01]  /*0610*/  I2FP.F32.U32 R12, R4 ;  /* 0x00000004000c7245 */ /* 0x002fe20000201000 */
[----:B------:R-:W0:Y:S01]  /*0620*/  LDC R9, c[0x0][0x148] ;  /* 0x00005200ff097b82 */ /* 0x000e220000000800 */
[----:B------:R-:W-:Y:S01]  /*0630*/  ISETP.NE.AND P1, PT, R3, 0x3, PT ;  /* 0x000000030300780c */ /* 0x000fe20003f25270 */
[----:B------:R-:W-:Y:S01]  /*0640*/  IMAD.IADD R11, R10, 0x1, -R11 ;  /* 0x000000010a0b7824 */ /* 0x000fe200078e0a0b */
[----:B---3--:R-:W-:Y:S01]  /*0650*/  ISETP.EQ.U32.AND P2, PT, R13, 0x1, PT ;  /* 0x000000010d00780c */ /* 0x008fe20003f42070 */
[----:B------:R-:W-:Y:S01]  /*0660*/  FMUL R12, R12, UR4 ;  /* 0x000000040c0c7c20 */ /* 0x000fe20008400000 */
[----:B------:R-:W-:Y:S01]  /*0670*/  UMOV UR4, 0x20 ;  /* 0x0000002000047882 */ /* 0x000fe20000000000 */
[----:B------:R-:W-:Y:S01]  /*0680*/  ISETP.EQ.OR P1, PT, R3, RZ, !P1 ;  /* 0x000000ff0300720c */ /* 0x000fe20004f22670 */
[----:B------:R-:W-:-:S04]  /*0690*/  @!UP0 UIADD3 UR4, -UR4, 0x100000, URZ ;  /* 0x0010000004048890 */ /* 0x000fc8000fffe13f */
[----:B------:R-:W-:Y:S02]  /*06a0*/  @!UP0 USHF.L.U32 UR5, UR4, 0xb, URZ ;  /* 0x0000000b04058899 */ /* 0x000fe4000800063f */
[----:B------:R-:W-:Y:S01]  /*06b0*/  @!UP0 USHF.L.U32 UR4, UR4, 0x1, URZ ;  /* 0x0000000104048899 */ /* 0x000fe2000800063f */
[----:B------:R-:W-:Y:S01]  /*06c0*/  ISETP.NE.AND P4, PT, R11, R6, PT ;  /* 0x000000060b00720c */ /* 0x000fe20003f85270 */
[----:B------:R-:W1:Y:S01]  /*06d0*/  F2I.U32.TRUNC.NTZ R12, R12 ;  /* 0x0000000c000c7305 */ /* 0x000e62000020f000 */
[----:B------:R-:W-:Y:S01]  /*06e0*/  ISETP.EQ.AND P1, PT, R2, RZ, P1 ;  /* 0x000000ff0200720c */ /* 0x000fe20000f22270 */
[----:B-----5:R-:W-:-:S03]  /*06f0*/  @!UP0 ULEA UR6, UR7, UR6, 0x18 ;  /* 0x0000000607068291 */ /* 0x020fc6000f8ec03f */
[----:B------:R-:W-:Y:S01]  /*0700*/  SEL R18, RZ, 0x1, !P1 ;  /* 0x00000001ff127807 */ /* 0x000fe20004800000 */
[----:B------:R-:W-:Y:S01]  /*0710*/  VOTEU.ALL UP0, P0 ;  /* 0x00000000003f7886 */ /* 0x000fe20000000000 */
[----:B------:R-:W-:Y:S01]  /*0720*/  LOP3.LUT P0, RZ, R8, 0x7, RZ, 0xc0, !PT ;  /* 0x0000000708ff7812 */ /* 0x000fe2000780c0ff */
[----:B------:R-:W-:-:S04]  /*0730*/  VIADD R8, R2, 0xffffffff ;  /* 0xffffffff02087836 */ /* 0x000fc80000000000 */
[----:B------:R-:W-:Y:S02]  /*0740*/  @P4 SHF.R.S32.HI R0, RZ, 0x1f, R19 ;  /* 0x0000001fff004819 */ /* 0x000fe40000011413 */
[----:B------:R-:W-:Y:S01]  /*0750*/  ISETP.LT.U32.AND P0, PT, R19, 0x8, !P0 ;  /* 0x000000081300780c */ /* 0x000fe20004701070 */
[----:B-1----:R-:W-:Y:S01]  /*0760*/  IMAD.MOV R23, RZ, RZ, -R12 ;  /* 0x000000ffff177224 */ /* 0x002fe200078e0a0c */
[----:B------:R-:W-:Y:S01]  /*0770*/  @P4 LEA.HI R0, R0, R19, RZ, 0x2 ;  /* 0x0000001300004211 */ /* 0x000fe200078f10ff */
[----:B------:R-:W1:Y:S02]  /*0780*/  FENCE.VIEW.ASYNC.S ;  /* 0x00000000000073c6 */ /* 0x000e640000000000 */
[----:B-1----:R1:W2:Y:S01]  /*0790*/  @!UP0 SYNCS.EXCH.64 URZ, [UR6+0x80], UR4 ;  /* 0x00008004063f85b2 */ /* 0x0022a20008000100 */
[----:B------:R-:W-:Y:S01]  /*07a0*/  ISETP.GE.U32.AND P6, PT, R8, 0x2, PT ;  /* 0x000000020800780c */ /* 0x000fe20003fc6070 */
[----:B0-----:R-:W-:Y:S01]  /*07b0*/  IMAD R11, R9, R23, R4 ;  /* 0x00000017090b7224 */ /* 0x001fe200078e0204 */
[----:B------:R-:W-:-:S02]  /*07c0*/  @P4 SHF.R.S32.HI R0, RZ, 0x2, R0 ;  /* 0x00000002ff004819 */ /* 0x000fc40000011400 */
[----:B------:R-:W-:Y:S02]  /*07d0*/  SEL R18, R18, 0x2, P6 ;  /* 0x0000000212127807 */ /* 0x000fe40003000000 */
[----:B------:R-:W-:Y:S02]  /*07e0*/  @P4 ISETP.NE.AND P5, PT, R0, R11, PT ;  /* 0x0000000b0000420c */ /* 0x000fe40003fa5270 */
[----:B------:R-:W-:Y:S02]  /*07f0*/  SEL R11, RZ, 0x1, !P0 ;  /* 0x00000001ff0b7807 */ /* 0x000fe40004000000 */
[----:B------:R-:W-:Y:S02]  /*0800*/  @P4 SEL R22, RZ, 0x1, P5 ;  /* 0x00000001ff164807 */ /* 0x000fe40002800000 */
[----:B------:R-:W-:Y:S02]  /*0810*/  LOP3.LUT R0, R95, 0x7f, RZ, 0xc0, !PT ;  /* 0x0000007f5f007812 */ /* 0x000fe400078ec0ff */
[----:B------:R-:W-:Y:S01]  /*0820*/  LOP3.LUT R22, R22, R11, RZ, 0xc0, !PT ;  /* 0x0000000b16167212 */ /* 0x000fe200078ec0ff */
[----:B------:R1:W0:Y:S01]  /*0830*/  @!UP1 SYNCS.EXCH.64 URZ, [UR6+0x88], UR4 ;  /* 0x00008804063f95b2 */ /* 0x0002220008000100 */
[----:B------:R-:W-:Y:S01]  /*0840*/  NOP ;  /* 0x0000000000007918 */ /* 0x000fe20000000000 */
[----:B-12---:R-:W-:Y:S05]  /*0850*/  @!P2 BRA `(.L_x_3) ;  /* 0x000000000008a947 */ /* 0x006fea0003800000 */
[----:B0---4-:R-:W-:Y:S01]  /*0860*/  UCGABAR_ARV ;  /* 0x00000000000079c7 */ /* 0x011fe20008000000 */
[----:B------:R-:W-:Y:S05]  /*0870*/  BRA `(.L_x_4) ;  /* 0x0000000000047947 */ /* 0x000fea0003800000 */
.L_x_3:
[----:B0---4-:R-:W-:Y:S01]  /*0880*/  NOP ;  /* 0x0000000000007918 */ /* 0x011fe20000000000 */
.L_x_4:
[----:B------:R-:W0:Y:S01]  /*0890*/  LDC R2, c[0x0][0x65c] ;  /* 0x00019700ff027b82 */ /* 0x000e220000000800 */
[----:B------:R-:W-:Y:S02]  /*08a0*/  IMAD.U32 R10, RZ, RZ, UR8 ;  /* 0x00000008ff0a7e24 */ /* 0x000fe4000f8e00ff */
[----:B------:R-:W-:Y:S01]  /*08b0*/  IMAD.MOV.U32 R11, RZ, RZ, RZ ;  /* 0x000000ffff0b7224 */ /* 0x000fe200078e00ff */
[----:B0-----:R-:W-:-:S04]  /*08c0*/  ISETP.NE.AND P1, PT, R2, 0x1, PT ;  /* 0x000000010200780c */ /* 0x001fc80003f25270 */
[----:B------:R-:W-:-:S09]  /*08d0*/  P2R R5, PR, RZ, 0x2 ;  /* 0x00000002ff057803 */ /* 0x000fd20000000000 */
[----:B------:R-:W0:Y:S01]  /*08e0*/  @P1 LDC R17, c[0x0][0x10] ;  /* 0x00000400ff111b82 */ /* 0x000e220000000800 */
[----:B------:R-:W-:Y:S02]  /*08f0*/  @P1 IMAD.MOV.U32 R5, RZ, RZ, RZ ;  /* 0x000000ffff051224 */ /* 0x000fe400078e00ff */
[----:B------:R-:W-:-:S05]  /*0900*/  @P1 IMAD.MOV.U32 R15, RZ, RZ, RZ ;  /* 0x000000ffff0f1224 */ /* 0x000fca00078e00ff */
[----:B------:R-:W1:Y:S01]  /*0910*/  @!P1 LDC R13, c[0x0][0xc] ;  /* 0x00000300ff0d9b82 */ /* 0x000e620000000800 */
[----:B------:R-:W-:Y:S01]  /*0920*/  ULDC UR4, c[0x0][0xc] ;  /* 0x0000030000047ab9 */ /* 0x000fe20000000800 */
[----:B------:R-:W-:Y:S01]  /*0930*/  ULDC UR5, c[0x0][0x10] ;  /* 0x0000040000057ab9 */ /* 0x000fe20000000800 */
[----:B------:R-:W-:Y:S01]  /*0940*/  ULDC UR6, c[0x0][0x14] ;  /* 0x0000050000067ab9 */ /* 0x000fe20000000800 */
[----:B------:R-:W-:-:S04]  /*0950*/  UIMAD.WIDE.U32 UR4, UR4, UR5, URZ ;  /* 0x00000005040472a5 */ /* 0x000fc8000f8e003f */
[----:B------:R-:W-:Y:S02]  /*0960*/  UIMAD.WIDE.U32 UR36, UR4, UR6, URZ ;  /* 0x00000006042472a5 */ /* 0x000fe4000f8e003f */
[----:B------:R-:W-:-:S04]  /*0970*/  UIMAD UR42, UR5, UR6, URZ ;  /* 0x00000006052a72a4 */ /* 0x000fc8000f8e023f */
[----:B------:R-:W-:Y:S01]  /*0980*/  UIADD3 UR42, UR37, UR42, URZ ;  /* 0x0000002a252a7290 */ /* 0x000fe2000fffe03f */
[----:B0-----:R-:W-:-:S04]  /*0990*/  @P1 IMAD.WIDE.U32 R16, R17, UR8, R4 ;  /* 0x0000000811101c25 */ /* 0x001fc8000f8e0004 */
[----:B------:R-:W-:Y:S02]  /*09a0*/  @P1 IMAD.IADD R17, R17, 0x1, R15 ;  /* 0x0000000111111824 */ /* 0x000fe400078e020f */
[----:B-1----:R-:W-:-:S04]  /*09b0*/  @!P1 IMAD.WIDE.U32 R10, R4, R13, R10 ;  /* 0x0000000d040a9225 */ /* 0x002fc800078e000a */
[----:B------:R-:W-:Y:S02]  /*09c0*/  @!P1 IMAD.MOV.U32 R16, RZ, RZ, R10 ;  /* 0x000000ffff109224 */ /* 0x000fe400078e000a */
[----:B------:R-:W-:Y:S01]  /*09d0*/  @!P1 IMAD.MOV.U32 R17, RZ, RZ, R11 ;  /* 0x000000ffff119224 */ /* 0x000fe200078e000b */
[----:B------:R-:W-:Y:S06]  /*09e0*/  @!P2 BRA `(.L_x_5) ;  /* 0x00000000000ca947 */ /* 0x000fec0003800000 */
[----:B------:R-:W-:Y:S01]  /*09f0*/  UCGABAR_WAIT ;  /* 0x0000000000007dc7 */ /* 0x000fe20008000000 */
[----:B------:R-:W-:Y:S01]  /*0a00*/  CCTL.IVALL ;  /* 0x00000000ff00798f */ /* 0x000fe20002000000 */
[----:B------:R-:W-:Y:S05]  /*0a10*/  BRA `(.L_x_6) ;  /* 0x0000000000047947 */ /* 0x000fea0003800000 */
.L_x_5:
[----:B------:R-:W-:Y:S06]  /*0a20*/  BAR.SYNC.DEFER_BLOCKING 0x0 ;  /* 0x0000000000007b1d */ /* 0x000fec0000010000 */
.L_x_6:
[----:B------:R-:W-:Y:S05]  /*0a30*/  @!P3 BRA `(.L_x_7) ;  /* 0x0000005c00c4b947 */ /* 0x000fea0003800000 */
[----:B------:R-:W-:-:S13]  /*0a40*/  ISETP.GT.U32.AND P0, PT, R8, 0x1, PT ;  /* 0x000000010800780c */ /* 0x000fda0003f04070 */
[----:B------:R-:W-:Y:S05]  /*0a50*/  @P0 EXIT ;  /* 0x000000000000094d */ /* 0x000fea0003800000 */
[----:B------:R-:W-:Y:S01]  /*0a60*/  ULDC.64 UR4, c[0x0][0x650] ;  /* 0x0001940000047ab9 */ /* 0x000fe20000000a00 */
[----:B------:R-:W-:Y:S01]  /*0a70*/  PRMT R3, RZ, 0x7610, R3 ;  /* 0x00007610ff037816 */ /* 0x000fe20000000003 */
[----:B------:R-:W-:Y:S01]  /*0a80*/  IMAD.MOV.U32 R103, RZ, RZ, -0x1 ;  /* 0xffffffffff677424 */ /* 0x000fe200078e00ff */
[----:B------:R-:W-:Y:S01]  /*0a90*/  ISETP.GE.U32.AND P0, PT, R16, UR4, PT ;  /* 0x0000000410007c0c */ /* 0x000fe2000bf06070 */
[----:B------:R-:W-:Y:S02]  /*0aa0*/  IMAD.MOV.U32 R100, RZ, RZ, -0x1 ;  /* 0xffffffffff647424 */ /* 0x000fe400078e00ff */
[----:B------:R-:W-:Y:S01]  /*0ab0*/  IMAD.MOV.U32 R101, RZ, RZ, -0x1 ;  /* 0xffffffffff657424 */ /* 0x000fe200078e00ff */
[----:B------:R-:W-:-:S13]  /*0ac0*/  ISETP.GE.U32.AND.EX P0, PT, R17, UR5, PT, P0 ;  /* 0x0000000511007c0c */ /* 0x000fda000bf06100 */
[----:B------:R-:W-:Y:S05]  /*0ad0*/  @P0 BRA `(.L_x_8) ;  /* 0x0000000400280947 */ /* 0x000fea0003800000 */
[----:B------:R-:W0:Y:S01]  /*0ae0*/  LDC.64 R24, c[0x0][0x628] ;  /* 0x00018a00ff187b82 */ /* 0x000e220000000a00 */
[----:B------:R-:W-:Y:S02]  /*0af0*/  IMAD.MOV.U32 R10, RZ, RZ, R16 ;  /* 0x000000ffff0a7224 */ /* 0x000fe400078e0010 */
[----:B------:R-:W-:-:S05]  /*0b00*/  IMAD.MOV.U32 R11, RZ, RZ, R17 ;  /* 0x000000ffff0b7224 */ /* 0x000fca00078e0011 */
[----:B------:R-:W1:Y:S08]  /*0b10*/  LDC R8, c[0x0][0x630] ;  /* 0x00018c00ff087b82 */ /* 0x000e700000000800 */
[----:B------:R-:W2:Y:S01]  /*0b20*/  LDC.64 R26, c[0x0][0x620] ;  /* 0x00018800ff1a7b82 */ /* 0x000ea20000000a00 */
[----:B0-----:R-:W-:-:S04]  /*0b30*/  ISETP.NE.U32.AND P0, PT, R24, RZ, PT ;  /* 0x000000ff1800720c */ /* 0x001fc80003f05070 */
[----:B------:R-:W-:-:S13]  /*0b40*/  ISETP.NE.AND.EX P0, PT, R25, RZ, PT, P0 ;  /* 0x000000ff1900720c */ /* 0x000fda0003f05300 */
[----:B-12---:R-:W-:Y:S05]  /*0b50*/  @!P0 BRA `(.L_x_9) ;  /* 0x0000000000288947 */ /* 0x006fea0003800000 */
[----:B------:R-:W0:Y:S02]  /*0b60*/  LDC R3, c[0x0][0x634] ;  /* 0x00018d00ff037b82 */ /* 0x000e240000000800 */
[----:B0-----:R-:W-:-:S05]  /*0b70*/  IADD3 R3, P0, R16, R3, RZ ;  /* 0x0000000310037210 */ /* 0x001fca0007f1e0ff */
[----:B------:R-:W-:-:S04]  /*0b80*/  IMAD.X R21, RZ, RZ, R17, P0 ;  /* 0x000000ffff157224 */ /* 0x000fc800000e0611 */
[----:B------:R-:W-:-:S04]  /*0b90*/  IMAD.WIDE.U32 R10, R21, R24, RZ ;  /* 0x00000018150a7225 */ /* 0x000fc800078e00ff */
[----:B------:R-:W-:-:S04]  /*0ba0*/  IMAD.WIDE.U32 R12, P0, R3, R25, R10 ;  /* 0x00000019030c7225 */ /* 0x000fc8000780000a */
[----:B------:R-:W-:-:S04]  /*0bb0*/  IMAD.WIDE.U32 R10, R3, R24, RZ ;  /* 0x00000018030a7225 */ /* 0x000fc800078e00ff */
[----:B------:R-:W-:Y:S01]  /*0bc0*/  IMAD.X R15, RZ, RZ, RZ, P0 ;  /* 0x000000ffff0f7224 */ /* 0x000fe200000e06ff */
[----:B------:R-:W-:Y:S01]  /*0bd0*/  IADD3 RZ, P0, R11, R12, RZ ;  /* 0x0000000c0bff7210 */ /* 0x000fe20007f1e0ff */
[----:B------:R-:W-:-:S04]  /*0be0*/  IMAD.MOV.U32 R14, RZ, RZ, R13 ;  /* 0x000000ffff0e7224 */ /* 0x000fc800078e000d */
[----:B------:R-:W-:-:S08]  /*0bf0*/  IMAD.WIDE.U32.X R10, R21, R25, R14, P0 ;  /* 0x00000019150a7225 */ /* 0x000fd000000e040e */
.L_x_9:
[----:B------:R-:W0:Y:S01]  /*0c00*/  LDC.64 R30, c[0x0][0x640] ;  /* 0x00019000ff1e7b82 */ /* 0x000e220000000a00 */
[-CC-:B------:R-:W-:Y:S01]  /*0c10*/  SHF.R.U64 R101, R10, R8.reuse, R11.reuse ;  /* 0x000000080a657219 */ /* 0x180fe2000000120b */
[----:B------:R-:W-:Y:S01]  /*0c20*/  IMAD R29, R9, R23, R4 ;  /* 0x00000017091d7224 */ /* 0x000fe200078e0204 */
[----:B------:R-:W-:Y:S01]  /*0c30*/  SHF.R.U32.HI R3, RZ, R8, R11 ;  /* 0x00000008ff037219 */ /* 0x000fe2000001160b */
[----:B------:R-:W-:Y:S01]  /*0c40*/  IMAD.MOV.U32 R23, RZ, RZ, 0x1 ;  /* 0x00000001ff177424 */ /* 0x000fe200078e00ff */
[----:B------:R-:W-:-:S03]  /*0c50*/  IADD3 R5, P0, RZ, -R101, RZ ;  /* 0x80000065ff057210 */ /* 0x000fc60007f1e0ff */
[----:B------:R-:W1:Y:S02]  /*0c60*/  LDC R12, c[0x0][0x618] ;  /* 0x00018600ff0c7b82 */ /* 0x000e640000000800 */
[----:B------:R-:W-:Y:S02]  /*0c70*/  IMAD.X R3, RZ, RZ, ~R3, P0 ;  /* 0x000000ffff037224 */ /* 0x000fe400000e0e03 */
[----:B------:R-:W-:-:S04]  /*0c80*/  IMAD.WIDE.U32 R10, R5, R26, R16 ;  /* 0x0000001a050a7225 */ /* 0x000fc800078e0010 */
[----:B------:R-:W2:Y:S01]  /*0c90*/  LDC R20, c[0x0][0x608] ;  /* 0x00018200ff147b82 */ /* 0x000ea20000000800 */
[----:B------:R-:W-:Y:S02]  /*0ca0*/  IMAD R8, R3, R26, RZ ;  /* 0x0000001a03087224 */ /* 0x000fe400078e02ff */
[----:B------:R-:W-:Y:S02]  /*0cb0*/  IMAD.MOV.U32 R3, RZ, RZ, -0x1 ;  /* 0xffffffffff037424 */ /* 0x000fe400078e00ff */
[----:B------:R-:W-:-:S03]  /*0cc0*/  IMAD R5, R5, R27, R8 ;  /* 0x0000001b05057224 */ /* 0x000fc600078e0208 */
[----:B------:R-:W3:Y:S01]  /*0cd0*/  LDC R28, c[0x0][0x658] ;  /* 0x00019600ff1c7b82 */ /* 0x000ee20000000800 */
[----:B------:R-:W-:Y:S01]  /*0ce0*/  IMAD.IADD R5, R11, 0x1, R5 ;  /* 0x000000010b057824 */ /* 0x000fe200078e0205 */
[----:B0-----:R-:W-:-:S04]  /*0cf0*/  ISETP.NE.U32.AND P0, PT, R30, RZ, PT ;  /* 0x000000ff1e00720c */ /* 0x001fc80003f05070 */
[----:B------:R-:W-:Y:S02]  /*0d00*/  ISETP.NE.AND.EX P0, PT, R31, RZ, PT, P0 ;  /* 0x000000ff1f00720c */ /* 0x000fe40003f05300 */
[----:B------:R-:W0:Y:S01]  /*0d10*/  LDC R24, c[0x0][0x600] ;  /* 0x00018000ff187b82 */ /* 0x000e220000000800 */
[-CC-:B-1----:R-:W-:Y:S02]  /*0d20*/  SHF.R.U64 R14, R10, R12.reuse, R5.reuse ;  /* 0x0000000c0a0e7219 */ /* 0x182fe40000001205 */
[----:B------:R-:W-:-:S05]  /*0d30*/  SHF.R.U32.HI R5, RZ, R12, R5 ;  /* 0x0000000cff057219 */ /* 0x000fca0000011605 */
[----:B------:R-:W1:Y:S01]  /*0d40*/  LDC R15, c[0x0][0x648] ;  /* 0x00019200ff0f7b82 */ /* 0x000e620000000800 */
[-CC-:B--2---:R-:W-:Y:S02]  /*0d50*/  SHF.R.U64 R27, R14, R20.reuse, R5.reuse ;  /* 0x000000140e1b7219 */ /* 0x184fe40000001205 */
[----:B------:R-:W-:-:S05]  /*0d60*/  SHF.R.U32.HI R5, RZ, R20, R5 ;  /* 0x00000014ff057219 */ /* 0x000fca0000011605 */
[----:B------:R-:W2:Y:S01]  /*0d70*/  LDC R21, c[0x0][0x638] ;  /* 0x00018e00ff157b82 */ /* 0x000ea20000000800 */
[-CC-:B---3--:R-:W-:Y:S02]  /*0d80*/  SHF.R.U64 R20, R27, R28.reuse, R5.reuse ;  /* 0x0000001c1b147219 */ /* 0x188fe40000001205 */
[-C--:B------:R-:W-:Y:S02]  /*0d90*/  SHF.L.U32 R3, R3, R28.reuse, RZ ;  /* 0x0000001c03037219 */ /* 0x080fe400000006ff */
[----:B------:R-:W-:Y:S01]  /*0da0*/  SHF.R.U32.HI R5, RZ, R28, R5 ;  /* 0x0000001cff057219 */ /* 0x000fe20000011605 */
[----:B------:R-:W-:Y:S01]  /*0db0*/  IMAD.MOV.U32 R4, RZ, RZ, R20 ;  /* 0x000000ffff047224 */ /* 0x000fe200078e0014 */
[----:B------:R-:W-:Y:S01]  /*0dc0*/  LOP3.LUT R12, RZ, R3, RZ, 0x33, !PT ;  /* 0x00000003ff0c7212 */ /* 0x000fe200078e33ff */
[----:B------:R-:W3:Y:S01]  /*0dd0*/  LDC R25, c[0x0][0x610] ;  /* 0x00018400ff197b82 */ /* 0x000ee20000000800 */
[----:B------:R-:W-:Y:S05]  /*0de0*/  @!P0 BRA `(.L_x_10) ;  /* 0x0000000000288947 */ /* 0x000fea0003800000 */
[----:B------:R-:W4:Y:S02]  /*0df0*/  LDC R3, c[0x0][0x64c] ;  /* 0x00019300ff037b82 */ /* 0x000f240000000800 */
[----:B----4-:R-:W-:-:S05]  /*0e00*/  IADD3 R3, P0, R20, R3, RZ ;  /* 0x0000000314037210 */ /* 0x010fca0007f1e0ff */
        /* <DEDUP_REMOVED lines=8> */
.L_x_10:
[----:B-1----:R-:W-:Y:S01]  /*0e90*/  SHF.R.U64 R4, R4, R15, R5 ;  /* 0x0000000f04047219 */ /* 0x002fe20000001205 */
[----:B0-----:R-:W-:Y:S01]  /*0ea0*/  VIADD R5, R24, 0xffffffff ;  /* 0xffffffff18057836 */ /* 0x001fe20000000000 */
[----:B------:R-:W-:Y:S02]  /*0eb0*/  SHF.L.U32 R3, R23, R28, RZ ;  /* 0x0000001c17037219 */ /* 0x000fe400000006ff */
[----:B------:R-:W-:Y:S01]  /*0ec0*/  LOP3.LUT R12, R27, R12, RZ, 0xc0, !PT ;  /* 0x0000000c1b0c7212 */ /* 0x000fe200078ec0ff */
[----:B------:R-:W-:Y:S01]  /*0ed0*/  IMAD.MOV R8, RZ, RZ, -R4 ;  /* 0x000000ffff087224 */ /* 0x000fe200078e0a04 */
[----:B------:R-:W-:Y:S02]  /*0ee0*/  SEL R6, R6, R29, !P1 ;  /* 0x0000001d06067207 */ /* 0x000fe40004800000 */
[----:B------:R-:W-:Y:S01]  /*0ef0*/  LOP3.LUT R5, R14, R5, RZ, 0xc0, !PT ;  /* 0x000000050e057212 */ /* 0x000fe200078ec0ff */
[----:B------:R-:W-:Y:S02]  /*0f00*/  IMAD R9, R3, R4, R12 ;  /* 0x0000000403097224 */ /* 0x000fe400078e020c */
[----:B--2---:R-:W-:-:S02]  /*0f10*/  IMAD R3, R8, R21, R20 ;  /* 0x0000001508037224 */ /* 0x004fc400078e0214 */
[----:B---3--:R-:W-:Y:S02]  /*0f20*/  IMAD R6, R9, R25, R6 ;  /* 0x0000001909067224 */ /* 0x008fe400078e0206 */
[----:B------:R-:W-:Y:S02]  /*0f30*/  IMAD R103, R3, R24, R5 ;  /* 0x0000001803677224 */ /* 0x000fe400078e0205 */
[----:B------:R-:W-:-:S03]  /*0f40*/  IMAD.MOV.U32 R4, RZ, RZ, 0x1 ;  /* 0x00000001ff047424 */ /* 0x000fc600078e00ff */
[----:B------:R-:W-:Y:S02]  /*0f50*/  SEL R100, R103, R6, !P1 ;  /* 0x0000000667647207 */ /* 0x000fe40004800000 */
[----:B------:R-:W-:Y:S02]  /*0f60*/  PRMT R3, R4, 0x7610, R3 ;  /* 0x0000761004037816 */ /* 0x000fe40000000003 */
[----:B------:R-:W-:-:S07]  /*0f70*/  SEL R103, R6, R103, !P1 ;  /* 0x0000006706677207 */ /* 0x000fce0004800000 */
.L_x_8:
[----:B------:R-:W-:-:S08]  /*0f80*/  NOP ;  /* 0x0000000000007918 */ /* 0x000fd00000000000 */
[----:B------:R-:W0:Y:S02]  /*0f90*/  USETMAXREG.TRY_ALLOC.CTAPOOL UP0, 0xe8 ;  /* 0x000000e8000079c8 */ /* 0x000e240008000600 */
[----:B0-----:R-:W-:-:S13]  /*0fa0*/  PLOP3.LUT P0, PT, PT, PT, UP0, 0x80, 0x0 ;  /* 0x000000000000781c */ /* 0x001fda0003f0f008 */
[----:B------:R-:W-:Y:S05]  /*0fb0*/  @!P0 BRA `(.L_x_8) ;  /* 0xfffffffc00f08947 */ /* 0x000fea000383ffff */
[----:B------:R-:W-:Y:S01]  /*0fc0*/  ULDC.64 UR4, c[0x0][0x598] ;  /* 0x0001660000047ab9 */ /* 0x000fe20000000a00 */
[----:B------:R-:W-:Y:S01]  /*0fd0*/  ULDC.64 UR38, c[0x0][0x208] ;  /* 0x0000820000267ab9 */ /* 0x000fe20000000a00 */
[----:B------:R-:W-:-:S04]  /*0fe0*/  ISETP.NE.U32.AND P0, PT, RZ, UR4, PT ;  /* 0x00000004ff007c0c */ /* 0x000fc8000bf05070 */
[----:B------:R-:W-:-:S13]  /*0ff0*/  ISETP.NE.AND.EX P0, PT, RZ, UR5, PT, P0 ;  /* 0x00000005ff007c0c */ /* 0x000fda000bf05300 */
[----:B------:R-:W-:Y:S05]  /*1000*/  @!P0 BRA `(.L_x_11) ;  /* 0x00000000001c8947 */ /* 0x000fea0003800000 */
[----:B------:R-:W0:Y:S02]  /*1010*/  LDC.64 R4, c[0x0][0x598] ;  /* 0x00016600ff047b82 */ /* 0x000e240000000a00 */
[----:B0-----:R-:W2:Y:S02]  /*1020*/  LDG.E.64 R4, desc[UR38][R4.64] ;  /* 0x0000002604047981 */ /* 0x001ea4000c1e1b00 */
[----:B--2---:R-:W-:-:S04]  /*1030*/  ISETP.NE.U32.AND P0, PT, R4, RZ, PT ;  /* 0x000000ff0400720c */ /* 0x004fc80003f05070 */
[----:B------:R-:W-:-:S13]  /*1040*/  ISETP.NE.AND.EX P0, PT, R5, RZ, PT, P0 ;  /* 0x000000ff0500720c */ /* 0x000fda0003f05300 */
[----:B------:R-:W-:Y:S05]  /*1050*/  @!P0 BRA `(.L_x_11) ;  /* 0x0000000000088947 */ /* 0x000fea0003800000 */
[----:B------:R0:W5:Y:S01]  /*1060*/  LD.E R23, desc[UR38][R4.64] ;  /* 0x0000002604177980 */ /* 0x000162000c101900 */
[----:B------:R-:W-:Y:S05]  /*1070*/  BRA `(.L_x_12) ;  /* 0x0000000000247947 */ /* 0x000fea0003800000 */
.L_x_11:
[----:B------:R-:W-:Y:S02]  /*1080*/  ULDC.64 UR4, c[0x0][0x588] ;  /* 0x0001620000047ab9 */ /* 0x000fe40000000a00 */
[----:B------:R-:W-:-:S04]  /*1090*/  ISETP.NE.U32.AND P0, PT, RZ, UR4, PT ;  /* 0x00000004ff007c0c */ /* 0x000fc8000bf05070 */
[----:B------:R-:W-:-:S13]  /*10a0*/  ISETP.NE.AND.EX P0, PT, RZ, UR5, PT, P0 ;  /* 0x00000005ff007c0c */ /* 0x000fda000bf05300 */
[----:B------:R-:W-:Y:S05]  /*10b0*/  @!P0 BRA `(.L_x_13) ;  /* 0x00000000000c8947 */ /* 0x000fea0003800000 */
[----:B------:R-:W0:Y:S02]  /*10c0*/  LDC.64 R4, c[0x0][0x588] ;  /* 0x00016200ff047b82 */ /* 0x000e240000000a00 */
[----:B0-----:R1:W5:Y:S01]  /*10d0*/  LDG.E R23, desc[UR38][R4.64] ;  /* 0x0000002604177981 */ /* 0x001362000c1e1900 */
[----:B------:R-:W-:Y:S05]  /*10e0*/  BRA `(.L_x_12) ;  /* 0x0000000000087947 */ /* 0x000fea0003800000 */
.L_x_13:
[----:B------:R-:W-:Y:S02]  /*10f0*/  ULDC UR4, c[0x0][0x580] ;  /* 0x0001600000047ab9 */ /* 0x000fe40000000800 */
[----:B------:R-:W-:-:S07]  /*1100*/  IMAD.U32 R23, RZ, RZ, UR4 ;  /* 0x00000004ff177e24 */ /* 0x000fce000f8e00ff */
.L_x_12:
[----:B------:R-:W-:Y:S02]  /*1110*/  ULDC.64 UR4, c[0x0][0x5a0] ;  /* 0x0001680000047ab9 */ /* 0x000fe40000000a00 */
[----:B------:R-:W-:-:S04]  /*1120*/  ISETP.NE.U32.AND P0, PT, RZ, UR4, PT ;  /* 0x00000004ff007c0c */ /* 0x000fc8000bf05070 */
[----:B------:R-:W-:-:S13]  /*1130*/  ISETP.NE.AND.EX P0, PT, RZ, UR5, PT, P0 ;  /* 0x00000005ff007c0c */ /* 0x000fda000bf05300 */
[----:B------:R-:W-:Y:S05]  /*1140*/  @!P0 BRA `(.L_x_14) ;  /* 0x00000000001c8947 */ /* 0x000fea0003800000 */
[----:B01----:R-:W0:Y:S02]  /*1150*/  LDC.64 R4, c[0x0][0x5a0] ;  /* 0x00016800ff047b82 */ /* 0x003e240000000a00 */
[----:B0-----:R-:W2:Y:S02]  /*1160*/  LDG.E.64 R4, desc[UR38][R4.64] ;  /* 0x0000002604047981 */ /* 0x001ea4000c1e1b00 */
[----:B--2---:R-:W-:-:S04]  /*1170*/  ISETP.NE.U32.AND P0, PT, R4, RZ, PT ;  /* 0x000000ff0400720c */ /* 0x004fc80003f05070 */
[----:B------:R-:W-:-:S13]  /*1180*/  ISETP.NE.AND.EX P0, PT, R5, RZ, PT, P0 ;  /* 0x000000ff0500720c */ /* 0x000fda0003f05300 */
[----:B------:R-:W-:Y:S05]  /*1190*/  @!P0 BRA `(.L_x_14) ;  /* 0x0000000000088947 */ /* 0x000fea0003800000 */
[----:B------:R0:W5:Y:S01]  /*11a0*/  LD.E R90, desc[UR38][R4.64] ;  /* 0x00000026045a7980 */ /* 0x000162000c101900 */
[----:B------:R-:W-:Y:S05]  /*11b0*/  BRA `(.L_x_15) ;  /* 0x0000000000247947 */ /* 0x000fea0003800000 */
.L_x_14:
[----:B------:R-:W-:Y:S02]  /*11c0*/  ULDC.64 UR4, c[0x0][0x590] ;  /* 0x0001640000047ab9 */ /* 0x000fe40000000a00 */
[----:B------:R-:W-:-:S04]  /*11d0*/  ISETP.NE.U32.AND P0, PT, RZ, UR4, PT ;  /* 0x00000004ff007c0c */ /* 0x000fc8000bf05070 */
[----:B------:R-:W-:-:S13]  /*11e0*/  ISETP.NE.AND.EX P0, PT, RZ, UR5, PT, P0 ;  /* 0x00000005ff007c0c */ /* 0x000fda000bf05300 */
[----:B------:R-:W-:Y:S05]  /*11f0*/  @!P0 BRA `(.L_x_16) ;  /* 0x00000000000c8947 */ /* 0x000fea0003800000 */
[----:B------:R-:W2:Y:S02]  /*1200*/  LDC.64 R90, c[0x0][0x590] ;  /* 0x00016400ff5a7b82 */ /* 0x000ea40000000a00 */
[----:B--2---:R2:W5:Y:S01]  /*1210*/  LDG.E R90, desc[UR38][R90.64] ;  /* 0x000000265a5a7981 */ /* 0x004562000c1e1900 */
[----:B------:R-:W-:Y:S05]  /*1220*/  BRA `(.L_x_15) ;  /* 0x0000000000087947 */ /* 0x000fea0003800000 */
.L_x_16:
[----:B------:R-:W-:Y:S02]  /*1230*/  ULDC UR4, c[0x0][0x584] ;  /* 0x0001610000047ab9 */ /* 0x000fe40000000800 */
[----:B------:R-:W-:-:S07]  /*1240*/  IMAD.U32 R90, RZ, RZ, UR4 ;  /* 0x00000004ff5a7e24 */ /* 0x000fce000f8e00ff */
.L_x_15:
[----:B------:R-:W-:-:S13]  /*1250*/  LOP3.LUT P0, RZ, R3, 0xff, RZ, 0xc0, !PT ;  /* 0x000000ff03ff7812 */ /* 0x000fda000780c0ff */
[----:B------:R-:W-:Y:S05]  /*1260*/  @!P0 EXIT ;  /* 0x000000000000894d */ /* 0x000fea0003800000 */
[----:B------:R-:W3:Y:S01]  /*1270*/  LDC R93, c[0x0][0x658] ;  /* 0x00019600ff5d7b82 */ /* 0x000ee20000000800 */
[----:B------:R-:W-:Y:S01]  /*1280*/  LOP3.LUT R7, R7, 0x1, RZ, 0xc0, !PT ;  /* 0x0000000107077812 */ /* 0x000fe200078ec0ff */
[----:B------:R-:W-:Y:S01]  /*1290*/  ULDC.64 UR6, c[0x0][0x288] ;  /* 0x0000a20000067ab9 */ /* 0x000fe20000000a00 */
[----:B------:R-:W-:Y:S01]  /*12a0*/  SHF.R.U32.HI R3, RZ, 0x2, R95 ;  /* 0x00000002ff037819 */ /* 0x000fe2000001165f */
[----:B------:R-:W-:Y:S01]  /*12b0*/  UIADD3 UR4, UR7, 0x3f, URZ ;  /* 0x0000003f07047890 */ /* 0x000fe2000fffe03f */
[----:B------:R-:W-:Y:S01]  /*12c0*/  SHF.R.U32.HI R0, RZ, 0x1, R0 ;  /* 0x00000001ff007819 */ /* 0x000fe20000011600 */
[----:B------:R-:W-:Y:S01]  /*12d0*/  IMAD.SHL.U32 R88, R7, 0x40, RZ ;  /* 0x0000004007587824 */ /* 0x000fe200078e00ff */
[----:B------:R-:W-:Y:S01]  /*12e0*/  LOP3.LUT R3, R3, 0x7, RZ, 0xc0, !PT ;  /* 0x0000000703037812 */ /* 0x000fe200078ec0ff */
[----:B------:R-:W4:Y:S01]  /*12f0*/  LDC.64 R8, c[0x0][0x5c8] ;  /* 0x00017200ff087b82 */ /* 0x000f220000000a00 */
[----:B------:R-:W-:Y:S01]  /*1300*/  USHF.R.S32.HI UR5, URZ, 0x1f, UR4 ;  /* 0x0000001f3f057899 */ /* 0x000fe20008011404 */
[----:B------:R-:W-:Y:S01]  /*1310*/  LOP3.LUT R0, R0, 0x30, RZ, 0xc0, !PT ;  /* 0x0000003000007812 */ /* 0x000fe200078ec0ff */
[----:B------:R-:W-:Y:S01]  /*1320*/  IMAD.MOV.U32 R6, RZ, RZ, 0x1 ;  /* 0x00000001ff067424 */ /* 0x000fe200078e00ff */
[--C-:B------:R-:W-:Y:S01]  /*1330*/  LOP3.LUT R88, R88, 0x40, R3.reuse, 0xe2, !PT ;  /* 0x0000004058587812 */ /* 0x100fe200078ee203 */
[----:B------:R-:W-:Y:S01]  /*1340*/  ULEA.HI UR5, UR5, UR4, URZ, 0x6 ;  /* 0x0000000405057291 */ /* 0x000fe2000f8f303f */
[-C--:B01----:R-:W-:Y:S01]  /*1350*/  IADD3 R4, RZ, -R0.reuse, -R3 ;  /* 0x80000000ff047210 */ /* 0x083fe20007ffe803 */
[----:B------:R-:W-:Y:S01]  /*1360*/  IMAD.U32 R5, RZ, RZ, UR6 ;  /* 0x00000006ff057e24 */ /* 0x000fe2000f8e00ff */
[----:B------:R-:W0:Y:S01]  /*1370*/  LDC R97, c[0x0][0x600] ;  /* 0x00018000ff617b82 */ /* 0x000e220000000800 */
[----:B------:R-:W-:Y:S01]  /*1380*/  LOP3.LUT R88, R88, R0, RZ, 0xfc, !PT ;  /* 0x0000000058587212 */ /* 0x000fe200078efcff */
[----:B------:R-:W-:Y:S01]  /*1390*/  IMAD.MOV.U32 R0, RZ, RZ, -0x1 ;  /* 0xffffffffff007424 */ /* 0x000fe200078e00ff */
[----:B------:R-:W-:Y:S01]  /*13a0*/  USHF.R.S32.HI UR43, URZ, 0x6, UR5 ;  /* 0x000000063f2b7899 */ /* 0x000fe20008011405 */
[----:B------:R-:W-:Y:S01]  /*13b0*/  LOP3.LUT R94, R95, 0x3, RZ, 0xc0, !PT ;  /* 0x000000035f5e7812 */ /* 0x000fe200078ec0ff */
[----:B------:R-:W-:Y:S01]  /*13c0*/  IMAD R4, R7, -0x40, R4 ;  /* 0xffffffc007047824 */ /* 0x000fe200078e0204 */
[C---:B------:R-:W-:Y:S01]  /*13d0*/  LOP3.LUT R96, R95.reuse, 0x80, RZ, 0xc0, !PT ;  /* 0x000000805f607812 */ /* 0x040fe200078ec0ff */
[----:B------:R-:W-:Y:S01]  /*13e0*/  UISETP.LT.AND UP0, UPT, UR43, 0x1, UPT ;  /* 0x000000012b00788c */ /* 0x000fe2000bf01270 */
[-C--:B---3--:R-:W-:Y:S01]  /*13f0*/  SHF.L.U32 R0, R0, R93.reuse, RZ ;  /* 0x0000005d00007219 */ /* 0x088fe200000006ff */
[----:B------:R-:W-:Y:S01]  /*1400*/  ULDC UR4, c[0x0][0x284] ;  /* 0x0000a10000047ab9 */ /* 0x000fe20000000800 */
[----:B------:R-:W-:Y:S01]  /*1410*/  IMAD R94, R94, -0x2, R5 ;  /* 0xfffffffe5e5e7824 */ /* 0x000fe200078e0205 */
[----:B------:R-:W-:Y:S01]  /*1420*/  USEL UR44, UR43, 0x1, UP0 ;  /* 0x000000012b2c7887 */ /* 0x000fe20008000000 */
[----:B------:R-:W-:Y:S01]  /*1430*/  SHF.L.U32 R93, R6, R93, RZ ;  /* 0x0000005d065d7219 */ /* 0x000fe200000006ff */
[----:B------:R-:W-:Y:S01]  /*1440*/  IMAD.SHL.U32 R95, R95, 0x2, RZ ;  /* 0x000000025f5f7824 */ /* 0x000fe200078e00ff */
[----:B------:R-:W-:Y:S01]  /*1450*/  LOP3.LUT R102, R18, 0x1, RZ, 0xfc, !PT ;  /* 0x0000000112667812 */ /* 0x000fe200078efcff */
[----:B------:R-:W-:Y:S01]  /*1460*/  VIADD R99, R4, UR4 ;  /* 0x0000000404637c36 */ /* 0x000fe20008000000 */
[C---:B----4-:R-:W-:Y:S01]  /*1470*/  SHF.L.U64.HI R92, R8.reuse, 0x3, R9 ;  /* 0x00000003085c7819 */ /* 0x050fe20000010209 */
[----:B--2---:R-:W-:Y:S01]  /*1480*/  IMAD.SHL.U32 R91, R8, 0x8, RZ ;  /* 0x00000008085b7824 */ /* 0x004fe200078e00ff */
[----:B------:R-:W-:Y:S01]  /*1490*/  SHF.R.U32.HI R96, RZ, 0x7, R96 ;  /* 0x00000007ff607819 */ /* 0x000fe20000011660 */
[----:B------:R-:W-:Y:S01]  /*14a0*/  IMAD.MOV.U32 R89, RZ, RZ, RZ ;  /* 0x000000ffff597224 */ /* 0x000fe200078e00ff */
[----:B------:R-:W-:Y:S01]  /*14b0*/  LOP3.LUT R98, RZ, R0, RZ, 0x33, !PT ;  /* 0x00000000ff627212 */ /* 0x000fe200078e33ff */
[----:B------:R-:W-:Y:S01]  /*14c0*/  UIADD3 UR44, UR43, -UR44, URZ ;  /* 0x8000002c2b2c7290 */ /* 0x000fe2000fffe03f */
[----:B------:R-:W-:Y:S01]  /*14d0*/  UMOV UR40, URZ ;  /* 0x0000003f00287c82 */ /* 0x000fe20008000000 */
[----:B0-----:R-:W-:Y:S01]  /*14e0*/  VIADD R97, R97, 0xffffffff ;  /* 0xffffffff61617836 */ /* 0x001fe20000000000 */
[----:B------:R-:W-:-:S09]  /*14f0*/  UMOV UR41, URZ ;  /* 0x0000003f00297c82 */ /* 0x000fd20008000000 */
.L_x_164:
[----:B0-----:R-:W0:Y:S01]  /*1500*/  SHFL.IDX PT, R0, R96, RZ, 0x1f ;  /* 0x00001fff60007589 */ /* 0x001e2200000e0000 */
[----:B-1----:R-:W1:Y:S01]  /*1510*/  S2UR UR7, SR_CgaCtaId ;  /* 0x00000000000779c3 */ /* 0x002e620000008800 */
[----:B------:R-:W-:Y:S01]  /*1520*/  UMOV UR6, 0x400 ;  /* 0x0000040000067882 */ /* 0x000fe20000000000 */
[----:B0-----:R-:W-:Y:S01]  /*1530*/  R2UR UR4, R0 ;  /* 0x00000000000472ca */ /* 0x001fe200000e0000 */
[----:B-1----:R-:W-:-:S12]  /*1540*/  ULEA UR6, UR7, UR6, 0x18 ;  /* 0x0000000607067291 */ /* 0x002fd8000f8ec03f */
[----:B------:R-:W-:-:S04]  /*1550*/  ULEA.HI UR5, UR4, UR4, URZ, 0x1 ;  /* 0x0000000404057291 */ /* 0x000fc8000f8f083f */
[----:B------:R-:W-:-:S04]  /*1560*/  ULOP3.LUT UR5, UR5, 0x7fffe, URZ, 0xc0, !UPT ;  /* 0x0007fffe05057892 */ /* 0x000fc8000f8ec03f */
[----:B------:R-:W-:-:S03]  /*1570*/  UIADD3 UR5, UR4, -UR5, URZ ;  /* 0x8000000504057290 */ /* 0x000fc6000fffe03f */
[----:B------:R-:W-:Y:S01]  /*1580*/  ULDC UR4, c[0x0][0x28c] ;  /* 0x0000a30000047ab9 */ /* 0x000fe20000000800 */
[----:B------:R-:W-:Y:S01]  /*1590*/  ULEA UR5, UR5, UR6, 0xd ;  /* 0x0000000605057291 */ /* 0x000fe2000f8e683f */
[----:B------:R-:W-:-:S03]  /*15a0*/  ISETP.LT.AND P0, PT, RZ, UR4, PT ;  /* 0x00000004ff007c0c */ /* 0x000fc6000bf01270 */
[----:B------:R-:W-:-:S04]  /*15b0*/  UIADD3 UR5, UR5, 0x180, URZ ;  /* 0x0000018005057890 */ /* 0x000fc8000fffe03f */
[----:B------:R-:W-:-:S04]  /*15c0*/  USHF.R.U32.HI UR5, URZ, 0x4, UR5 ;  /* 0x000000043f057899 */ /* 0x000fc80008011605 */
[----:B------:R-:W-:-:S04]  /*15d0*/  ULOP3.LUT UR5, UR5, 0x3fff, URZ, 0xc0, !UPT ;  /* 0x00003fff05057892 */ /* 0x000fc8000f8ec03f */
[----:B------:R-:W-:Y:S01]  /*15e0*/  ULOP3.LUT UR45, UR5, 0x10000, URZ, 0xfc, !UPT ;  /* 0x00010000052d7892 */ /* 0x000fe2000f8efc3f */
[----:B--2345:R-:W-:Y:S11]  /*15f0*/  @P0 BRA `(.L_x_17) ;  /* 0x0000000000400947 */ /* 0x03cff60003800000 */
[----:B------:R-:W-:Y:S01]  /*1600*/  MOV R0, 0x0 ;  /* 0x0000000000007802 */ /* 0x000fe20000000f00 */
[----:B------:R-:W-:Y:S01]  /*1610*/  ULDC.64 UR4, c[0x4][0x68] ;  /* 0x01001a0000047ab9 */ /* 0x000fe20000000a00 */
[----:B------:R-:W-:Y:S01]  /*1620*/  ULDC.64 UR6, c[0x4][0x8] ;  /* 0x0100020000067ab9 */ /* 0x000fe20000000a00 */
[----:B------:R-:W-:Y:S01]  /*1630*/  IMAD.U32 R4, RZ, RZ, UR4 ;  /* 0x00000004ff047e24 */ /* 0x000fe2000f8e00ff */
[----:B------:R0:W1:Y:S01]  /*1640*/  LDC.64 R14, c[0x4][R0] ;  /* 0x01000000000e7b82 */ /* 0x0000620000000a00 */
[----:B------:R-:W-:Y:S01]  /*1650*/  IMAD.U32 R5, RZ, RZ, UR5 ;  /* 0x00000005ff057e24 */ /* 0x000fe2000f8e00ff */
[----:B------:R-:W-:Y:S01]  /*1660*/  ULDC.64 UR4, c[0x4][0x70] ;  /* 0x01001c0000047ab9 */ /* 0x000fe20000000a00 */
[----:B------:R-:W-:Y:S02]  /*1670*/  IMAD.U32 R10, RZ, RZ, UR6 ;  /* 0x00000006ff0a7e24 */ /* 0x000fe4000f8e00ff */
[----:B------:R-:W-:Y:S02]  /*1680*/  IMAD.U32 R6, RZ, RZ, UR4 ;  /* 0x00000004ff067e24 */ /* 0x000fe4000f8e00ff */
[----:B------:R-:W-:-:S02]  /*1690*/  IMAD.U32 R7, RZ, RZ, UR5 ;  /* 0x00000005ff077e24 */ /* 0x000fc4000f8e00ff */
[----:B------:R-:W-:Y:S02]  /*16a0*/  IMAD.U32 R11, RZ, RZ, UR7 ;  /* 0x00000007ff0b7e24 */ /* 0x000fe4000f8e00ff */
[----:B------:R-:W-:Y:S02]  /*16b0*/  IMAD.MOV.U32 R8, RZ, RZ, 0x1e1 ;  /* 0x000001e1ff087424 */ /* 0x000fe400078e00ff */
[----:B------:R-:W-:Y:S02]  /*16c0*/  IMAD.MOV.U32 R12, RZ, RZ, 0x1 ;  /* 0x00000001ff0c7424 */ /* 0x000fe400078e00ff */
[----:B0-----:R-:W-:-:S07]  /*16d0*/  IMAD.MOV.U32 R13, RZ, RZ, RZ ;  /* 0x000000ffff0d7224 */ /* 0x001fce00078e00ff */
[----:B------:R-:W-:-:S07]  /*16e0*/  LEPC R20, `(.L_x_17) ;  /* 0x000000001014794e */ /* 0x000fce0000000000 */
[----:B-1---5:R-:W-:Y:S05]  /*16f0*/  CALL.ABS.NOINC R14 ;  /* 0x000000000e007343 */ /* 0x022fea0003c00000 */
.L_x_17:
[----:B------:R-:W-:-:S13]  /*1700*/  ISETP.NE.AND P0, PT, R102, 0x3, PT ;  /* 0x000000036600780c */ /* 0x000fda0003f05270 */
[----:B------:R-:W-:Y:S05]  /*1710*/  @!P0 BRA `(.L_x_18) ;  /* 0x0000000000048947 */ /* 0x000fea0003800000 */
[----:B------:R-:W-:Y:S01]  /*1720*/  BPT.TRAP 0x1 ;  /* 0x000000040000795c */ /* 0x000fe20000300000 */
.L_x_18:
[----:B------:R-:W0:Y:S01]  /*1730*/  S2UR UR5, SR_CgaCtaId ;  /* 0x00000000000579c3 */ /* 0x000e220000008800 */
[----:B------:R-:W-:Y:S01]  /*1740*/  UMOV UR4, 0x400 ;  /* 0x0000040000047882 */ /* 0x000fe20000000000 */
[----:B------:R-:W-:Y:S02]  /*1750*/  IMAD.U32 R0, RZ, RZ, UR40 ;  /* 0x00000028ff007e24 */ /* 0x000fe4000f8e00ff */
[----:B------:R-:W-:-:S03]  /*1760*/  IMAD.U32 R3, RZ, RZ, UR41 ;  /* 0x00000029ff037e24 */ /* 0x000fc6000f8e00ff */
[----:B------:R-:W-:Y:S01]  /*1770*/  SHF.L.U32 R0, R0, 0x1f, RZ ;  /* 0x0000001f00007819 */ /* 0x000fe200000006ff */
[----:B0-----:R-:W-:-:S06]  /*1780*/  ULEA UR4, UR5, UR4, 0x18 ;  /* 0x0000000405047291 */ /* 0x001fcc000f8ec03f */
[----:B------:R-:W-:-:S04]  /*1790*/  IMAD.U32 R6, RZ, RZ, UR4 ;  /* 0x00000004ff067e24 */ /* 0x000fc8000f8e00ff */
[----:B------:R-:W-:-:S04]  /*17a0*/  IMAD R3, R3, 0x8, R6 ;  /* 0x0000000803037824 */ /* 0x000fc800078e0206 */
[----:B------:R0:W1:Y:S01]  /*17b0*/  SYNCS.PHASECHK.TRANS64.TRYWAIT P1, [R3+URZ], R0 ;  /* 0x00000000030075a7 */ /* 0x000062000802017f */
[----:B------:R-:W-:Y:S05]  /*17c0*/  @!P0 BRA `(.L_x_19) ;  /* 0x0000000000048947 */ /* 0x000fea0003800000 */
[----:B------:R-:W-:Y:S01]  /*17d0*/  BPT.TRAP 0x1 ;  /* 0x000000040000795c */ /* 0x000fe20000300000 */
.L_x_19:
[----:B------:R-:W-:-:S05]  /*17e0*/  IMAD.U32 R4, RZ, RZ, UR44 ;  /* 0x0000002cff047e24 */ /* 0x000fca000f8e00ff */
[----:B------:R-:W-:Y:S01]  /*17f0*/  ISETP.GE.AND P2, PT, R4, 0x1, PT ;  /* 0x000000010400780c */ /* 0x000fe20003f46270 */
[----:B-1----:R-:W-:-:S12]  /*1800*/  @P1 BRA `(.L_x_20) ;  /* 0x0000000000081947 */ /* 0x002fd80003800000 */
[----:B------:R-:W1:Y:S02]  /*1810*/  SYNCS.PHASECHK.TRANS64.TRYWAIT P1, [R3+URZ], R0 ;  /* 0x00000000030075a7 */ /* 0x000e64000802017f */
[----:B-1----:R-:W-:Y:S05]  /*1820*/  @!P1 BRA `(.L_x_21) ;  /* 0x00000068005c9947 */ /* 0x002fea0003800000 */
.L_x_20:
[----:B------:R-:W-:Y:S05]  /*1830*/  WARPSYNC.ALL ;  /* 0x0000000000007948 */ /* 0x000fea0003800000 */
[----:B------:R-:W-:Y:S01]  /*1840*/  R2UR UR4, R6 ;  /* 0x00000000060472ca */ /* 0x000fe200000e0000 */
[----:B------:R-:W-:Y:S01]  /*1850*/  ULEA UR5, UR41, UR45, 0xa ;  /* 0x0000002d29057291 */ /* 0x000fe2000f8e503f */
[----:B------:R-:W-:Y:S01]  /*1860*/  WARPGROUP.ARRIVE ;  /* 0x00000000000079c5 */ /* 0x000fe20000000000 */
[----:B------:R-:W-:Y:S01]  /*1870*/  UMOV UR9, 0x40000040 ;  /* 0x4000004000097882 */ /* 0x000fe20000000000 */
[----:B------:R-:W-:-:S04]  /*1880*/  UMOV UR11, 0x40000040 ;  /* 0x40000040000b7882 */ /* 0x000fc80000000000 */
[----:B------:R-:W-:-:S05]  /*1890*/  UMOV UR8, UR5 ;  /* 0x0000000500087c82 */ /* 0x000fca0008000000 */
[----:B------:R-:W-:-:S04]  /*18a0*/  UIADD3 UR4, UR4, 0x1c180, URZ ;  /* 0x0001c18004047890 */ /* 0x000fc8000fffe03f */
[----:B------:R-:W-:-:S04]  /*18b0*/  USHF.R.U32.HI UR4, URZ, 0x4, UR4 ;  /* 0x000000043f047899 */ /* 0x000fc80008011604 */
[----:B------:R-:W-:-:S04]  /*18c0*/  ULOP3.LUT UR4, UR4, 0x3fff, URZ, 0xc0, !UPT ;  /* 0x00003fff04047892 */ /* 0x000fc8000f8ec03f */
[----:B------:R-:W-:-:S04]  /*18d0*/  ULOP3.LUT UR4, UR4, 0x10000, URZ, 0xfc, !UPT ;  /* 0x0001000004047892 */ /* 0x000fc8000f8efc3f */
[----:B------:R-:W-:-:S07]  /*18e0*/  ULEA UR6, UR41, UR4, 0xa ;  /* 0x0000000429067291 */ /* 0x000fce000f8e503f */
[----:B------:R-:W-:Y:S02]  /*18f0*/  UMOV UR10, UR6 ;  /* 0x00000006000a7c82 */ /* 0x000fe40008000000 */
[----:B------:R-:W-:Y:S01]  /*1900*/  HGMMA.64x128x16.F32 R24, gdesc[UR8], RZ, !UPT, gsb0 ;  /* 0x01e00000081879f0 */ /* 0x000fe2000c0008ff */
[----:B------:R-:W-:Y:S02]  /*1910*/  UIADD3 UR8, UR5, 0x2, URZ ;  /* 0x0000000205087890 */ /* 0x000fe4000fffe03f */
[----:B------:R-:W-:Y:S01]  /*1920*/  UIADD3 UR10, UR6, 0x2, URZ ;  /* 0x00000002060a7890 */ /* 0x000fe2000fffe03f */
[----:B------:R-:W-:Y:S01]  /*1930*/  UMOV UR9, 0x40000040 ;  /* 0x4000004000097882 */ /* 0x000fe20000000000 */
[----:B------:R-:W-:Y:S01]  /*1940*/  UMOV UR11, 0x40000040 ;  /* 0x40000040000b7882 */ /* 0x000fe20000000000 */
[----:B------:R-:W-:Y:S02]  /*1950*/  WARPGROUP.DEPBAR.LE gsb0, 0x0 ;  /* 0x00008000000079c5 */ /* 0x000fe40000010000 */
[----:B------:R-:W-:-:S06]  /*1960*/  WARPGROUP.ARRIVE ;  /* 0x00000000000079c5 */ /* 0x000fcc0000000000 */
[----:B------:R-:W-:Y:S01]  /*1970*/  HGMMA.64x128x16.F32 R24, gdesc[UR8], R24, gsb0 ;  /* 0x01e00000081879f0 */ /* 0x000fe20008000818 */
        /* <DEDUP_REMOVED lines=13> */
[----:B------:R-:W-:Y:S03]  /*1a50*/  HGMMA.64x128x16.F32 R24, gdesc[UR8], R24, gsb0 ;  /* 0x01e00000081879f0 */ /* 0x000fe60008000818 */
[----:B------:R-:W-:Y:S02]  /*1a60*/  WARPGROUP.DEPBAR.LE gsb0, 0x0 ;  /* 0x00008000000079c5 */ /* 0x000fe40000010000 */
[----:B------:R-:W-:Y:S05]  /*1a70*/  @!P2 BRA `(.L_x_22) ;  /* 0x000000040028a947 */ /* 0x000fea0003800000 */
[----:B------:R-:W-:Y:S01]  /*1a80*/  UIADD3 UR5, UR41, 0x1, URZ ;  /* 0x0000000129057890 */ /* 0x000fe2000fffe03f */
[----:B01----:R-:W-:Y:S02]  /*1a90*/  IMAD.U32 R0, RZ, RZ, UR44 ;  /* 0x0000002cff007e24 */ /* 0x003fe4000f8e00ff */
[----:B------:R-:W-:Y:S01]  /*1aa0*/  IMAD.U32 R3, RZ, RZ, UR41 ;  /* 0x00000029ff037e24 */ /* 0x000fe2000f8e00ff */
[----:B------:R-:W-:-:S04]  /*1ab0*/  UISETP.NE.AND UP0, UPT, UR5, 0x7, UPT ;  /* 0x000000070500788c */ /* 0x000fc8000bf05270 */
[----:B------:R-:W-:Y:S02]  /*1ac0*/  USEL UR6, URZ, 0x1, UP0 ;  /* 0x000000013f067887 */ /* 0x000fe40008000000 */
[----:B------:R-:W-:Y:S02]  /*1ad0*/  USEL UR5, UR5, URZ, UP0 ;  /* 0x0000003f05057287 */ /* 0x000fe40008000000 */
[----:B------:R-:W-:-:S06]  /*1ae0*/  ULOP3.LUT UR6, UR40, UR6, URZ, 0x3c, !UPT ;  /* 0x0000000628067292 */ /* 0x000fcc000f8e3c3f */
[----:B------:R-:W-:-:S07]  /*1af0*/  IMAD.U32 R7, RZ, RZ, UR6 ;  /* 0x00000006ff077e24 */ /* 0x000fce000f8e00ff */
.L_x_29:
[----:B------:R-:W-:Y:S05]  /*1b00*/  @!P0 BRA `(.L_x_23) ;  /* 0x0000000000048947 */ /* 0x000fea0003800000 */
[----:B------:R-:W-:Y:S01]  /*1b10*/  BPT.TRAP 0x1 ;  /* 0x000000040000795c */ /* 0x000fe20000300000 */
.L_x_23:
[----:B------:R-:W0:Y:S01]  /*1b20*/  S2UR UR7, SR_CgaCtaId ;  /* 0x00000000000779c3 */ /* 0x000e220000008800 */
[----:B------:R-:W-:Y:S01]  /*1b30*/  UMOV UR6, 0x400 ;  /* 0x0000040000067882 */ /* 0x000fe20000000000 */
[----:B------:R-:W-:Y:S01]  /*1b40*/  IMAD.U32 R5, RZ, RZ, UR5 ;  /* 0x00000005ff057e24 */ /* 0x000fe2000f8e00ff */
[----:B------:R-:W-:Y:S01]  /*1b50*/  SHF.L.U32 R4, R7, 0x1f, RZ ;  /* 0x0000001f07047819 */ /* 0x000fe200000006ff */
[----:B0-----:R-:W-:-:S06]  /*1b60*/  ULEA UR6, UR7, UR6, 0x18 ;  /* 0x0000000607067291 */ /* 0x001fcc000f8ec03f */
[----:B------:R-:W-:-:S04]  /*1b70*/  IMAD.U32 R6, RZ, RZ, UR6 ;  /* 0x00000006ff067e24 */ /* 0x000fc8000f8e00ff */
[----:B------:R-:W-:-:S04]  /*1b80*/  IMAD R5, R5, 0x8, R6 ;  /* 0x0000000805057824 */ /* 0x000fc800078e0206 */
[----:B------:R0:W1:Y:S01]  /*1b90*/  SYNCS.PHASECHK.TRANS64.TRYWAIT P1, [R5+URZ], R4 ;  /* 0x00000004050075a7 */ /* 0x000062000802017f */
[----:B------:R-:W-:Y:S05]  /*1ba0*/  @!P0 BRA `(.L_x_24) ;  /* 0x0000000000048947 */ /* 0x000fea0003800000 */
[----:B------:R-:W-:Y:S01]  /*1bb0*/  BPT.TRAP 0x1 ;  /* 0x000000040000795c */ /* 0x000fe20000300000 */
.L_x_24:
[----:B-1----:R-:W-:Y:S05]  /*1bc0*/  @P1 BRA `(.L_x_25) ;  /* 0x0000000000081947 */ /* 0x002fea0003800000 */
[----:B------:R-:W1:Y:S02]  /*1bd0*/  SYNCS.PHASECHK.TRANS64.TRYWAIT P1, [R5+URZ], R4 ;  /* 0x00000004050075a7 */ /* 0x000e64000802017f */
[----:B-1----:R-:W-:Y:S05]  /*1be0*/  @!P1 BRA `(.L_x_26) ;  /* 0x0000006400809947 */ /* 0x002fea0003800000 */
.L_x_25:
[----:B------:R-:W-:Y:S01]  /*1bf0*/  ULEA UR6, UR5, UR45, 0xa ;  /* 0x0000002d05067291 */ /* 0x000fe2000f8e503f */
[----:B------:R-:W-:Y:S01]  /*1c00*/  WARPGROUP.ARRIVE ;  /* 0x00000000000079c5 */ /* 0x000fe20000000000 */
[----:B------:R-:W-:Y:S01]  /*1c10*/  ULEA UR7, UR5, UR4, 0xa ;  /* 0x0000000405077291 */ /* 0x000fe2000f8e503f */
[----:B------:R-:W-:Y:S01]  /*1c20*/  UMOV UR9, 0x40000040 ;  /* 0x4000004000097882 */ /* 0x000fe20000000000 */
[----:B------:R-:W-:-:S03]  /*1c30*/  UMOV UR11, 0x40000040 ;  /* 0x40000040000b7882 */ /* 0x000fc60000000000 */
[----:B------:R-:W-:Y:S02]  /*1c40*/  UMOV UR8, UR6 ;  /* 0x0000000600087c82 */ /* 0x000fe40008000000 */
[----:B------:R-:W-:Y:S02]  /*1c50*/  UMOV UR10, UR7 ;  /* 0x00000007000a7c82 */ /* 0x000fe40008000000 */
[----:B------:R-:W-:Y:S01]  /*1c60*/  HGMMA.64x128x16.F32 R24, gdesc[UR8], R24, gsb0 ;  /* 0x01e00000081879f0 */ /* 0x000fe20008000818 */
[----:B------:R-:W-:Y:S02]  /*1c70*/  UIADD3 UR8, UR6, 0x2, URZ ;  /* 0x0000000206087890 */ /* 0x000fe4000fffe03f */
[----:B------:R-:W-:Y:S01]  /*1c80*/  UIADD3 UR10, UR7, 0x2, URZ ;  /* 0x00000002070a7890 */ /* 0x000fe2000fffe03f */
[----:B------:R-:W-:Y:S01]  /*1c90*/  UMOV UR9, 0x40000040 ;  /* 0x4000004000097882 */ /* 0x000fe20000000000 */
[----:B------:R-:W-:Y:S01]  /*1ca0*/  UMOV UR11, 0x40000040 ;  /* 0x40000040000b7882 */ /* 0x000fe20000000000 */
[----:B------:R-:W-:-:S02]  /*1cb0*/  WARPGROUP.DEPBAR.LE gsb0, 0x0 ;  /* 0x00008000000079c5 */ /* 0x000fc40000010000 */
        /* <DEDUP_REMOVED lines=18> */
[----:B------:R-:W-:Y:S01]  /*1de0*/  BPT.TRAP 0x1 ;  /* 0x000000040000795c */ /* 0x000fe20000300000 */
.L_x_27:
[----:B------:R-:W-:-:S13]  /*1df0*/  ISETP.NE.AND P1, PT, R22, RZ, PT ;  /* 0x000000ff1600720c */ /* 0x000fda0003f25270 */
[----:B01----:R-:W-:-:S04]  /*1e00*/  @P1 IMAD R4, R3, 0x8, R6 ;  /* 0x0000000803041824 */ /* 0x003fc800078e0206 */
[----:B------:R-:W-:-:S05]  /*1e10*/  @P1 VIADD R4, R4, 0x38 ;  /* 0x0000003804041836 */ /* 0x000fca0000000000 */
[----:B------:R-:W-:-:S04]  /*1e20*/  @P1 PRMT R4, R19, 0x654, R4 ;  /* 0x0000065413041816 */ /* 0x000fc80000000004 */
[----:B------:R0:W-:Y:S01]  /*1e30*/  @P1 SYNCS.ARRIVE.TRANS64.RED.A1T0 RZ, [R4+URZ], RZ ;  /* 0x000000ff04ff19a7 */ /* 0x0001e2000810043f */
[----:B------:R-:W-:-:S13]  /*1e40*/  ISETP.GT.U32.AND P1, PT, R18, 0x1, PT ;  /* 0x000000011200780c */ /* 0x000fda0003f24070 */
[----:B0-----:R-:W-:Y:S05]  /*1e50*/  @P1 BRA `(.L_x_28) ;  /* 0x0000000000041947 */ /* 0x001fea0003800000 */
[----:B------:R-:W-:Y:S01]  /*1e60*/  BPT.TRAP 0x1 ;  /* 0x000000040000795c */ /* 0x000fe20000300000 */
.L_x_28:
[----:B------:R-:W-:Y:S01]  /*1e70*/  UIADD3 UR5, UR5, 0x1, URZ ;  /* 0x0000000105057890 */ /* 0x000fe2000fffe03f */
[C---:B------:R-:W-:Y:S01]  /*1e80*/  ISETP.GT.AND P2, PT, R0.reuse, 0x1, PT ;  /* 0x000000010000780c */ /* 0x040fe20003f44270 */
[----:B------:R-:W-:Y:S02]  /*1e90*/  VIADD R3, R3, 0x1 ;  /* 0x0000000103037836 */ /* 0x000fe40000000000 */
[----:B------:R-:W-:Y:S01]  /*1ea0*/  UISETP.NE.AND UP0, UPT, UR5, 0x7, UPT ;  /* 0x000000070500788c */ /* 0x000fe2000bf05270 */
[----:B------:R-:W-:Y:S02]  /*1eb0*/  VIADD R0, R0, 0xffffffff ;  /* 0xffffffff00007836 */ /* 0x000fe40000000000 */
[C---:B------:R-:W-:Y:S01]  /*1ec0*/  ISETP.NE.AND P1, PT, R3.reuse, 0x7, PT ;  /* 0x000000070300780c */ /* 0x040fe20003f25270 */
[----:B------:R-:W-:Y:S02]  /*1ed0*/  USEL UR6, URZ, 0x1, UP0 ;  /* 0x000000013f067887 */ /* 0x000fe40008000000 */
[----:B------:R-:W-:Y:S01]  /*1ee0*/  USEL UR5, UR5, URZ, UP0 ;  /* 0x0000003f05057287 */ /* 0x000fe20008000000 */
[----:B------:R-:W-:-:S03]  /*1ef0*/  SEL R3, R3, RZ, P1 ;  /* 0x000000ff03037207 */ /* 0x000fc60000800000 */
[----:B------:R-:W-:Y:S01]  /*1f00*/  LOP3.LUT R7, R7, UR6, RZ, 0x3c, !PT ;  /* 0x0000000607077c12 */ /* 0x000fe2000f8e3cff */
[----:B------:R-:W-:Y:S07]  /*1f10*/  @P2 BRA `(.L_x_29) ;  /* 0xfffffff800f82947 */ /* 0x000fee000383ffff */
.L_x_22:
[----:B01----:R-:W0:Y:S02]  /*1f20*/  LDC R0, c[0x0][0x28c] ;  /* 0x0000a300ff007b82 */ /* 0x003e240000000800 */
[----:B0-----:R-:W-:-:S13]  /*1f30*/  ISETP.GE.AND P1, PT, R0, 0x1, PT ;  /* 0x000000010000780c */ /* 0x001fda0003f26270 */
[----:B------:R-:W-:Y:S05]  /*1f40*/  @!P1 BRA `(.L_x_30) ;  /* 0x0000000000509947 */ /* 0x000fea0003800000 */
[----:B------:R-:W-:Y:S05]  /*1f50*/  @!P0 BRA `(.L_x_31) ;  /* 0x0000000000048947 */ /* 0x000fea0003800000 */
[----:B------:R-:W-:Y:S01]  /*1f60*/  BPT.TRAP 0x1 ;  /* 0x000000040000795c */ /* 0x000fe20000300000 */
.L_x_31:
[----:B------:R-:W-:Y:S01]  /*1f70*/  ISETP.NE.AND P0, PT, R22, RZ, PT ;  /* 0x000000ff1600720c */ /* 0x000fe20003f05270 */
[----:B------:R-:W-:Y:S01]  /*1f80*/  BSSY B0, `(.L_x_32) ;  /* 0x000000e000007945 */ /* 0x000fe20003800000 */
[----:B------:R-:W-:-:S11]  /*1f90*/  ISETP.GT.U32.AND P1, PT, R18, 0x1, PT ;  /* 0x000000011200780c */ /* 0x000fd60003f24070 */
[----:B------:R-:W-:Y:S05]  /*1fa0*/  @!P0 BRA `(.L_x_33) ;  /* 0x00000000002c8947 */ /* 0x000fea0003800000 */
[----:B------:R-:W-:-:S04]  /*1fb0*/  UIADD3 UR6, UR44, UR41, URZ ;  /* 0x000000292c067290 */ /* 0x000fc8000fffe03f */
[----:B------:R-:W-:-:S04]  /*1fc0*/  UIMAD.WIDE.U32 UR4, UR6, 0x24924925, URZ ;  /* 0x24924925060478a5 */ /* 0x000fc8000f8e003f */
[----:B------:R-:W-:-:S04]  /*1fd0*/  UIADD3 UR4, UR6, -UR5, URZ ;  /* 0x8000000506047290 */ /* 0x000fc8000fffe03f */
[----:B------:R-:W-:-:S04]  /*1fe0*/  ULEA.HI UR4, UR4, UR5, URZ, 0x1f ;  /* 0x0000000504047291 */ /* 0x000fc8000f8ff83f */
[----:B------:R-:W-:-:S04]  /*1ff0*/  USHF.R.U32.HI UR4, URZ, 0x2, UR4 ;  /* 0x000000023f047899 */ /* 0x000fc80008011604 */
[----:B------:R-:W-:-:S06]  /*2000*/  UIMAD UR4, UR4, -0x7, UR6 ;  /* 0xfffffff9040478a4 */ /* 0x000fcc000f8e0206 */
[----:B------:R-:W-:-:S04]  /*2010*/  IMAD.U32 R3, RZ, RZ, UR4 ;  /* 0x00000004ff037e24 */ /* 0x000fc8000f8e00ff */
[----:B------:R-:W-:-:S04]  /*2020*/  IMAD R0, R3, 0x8, R6 ;  /* 0x0000000803007824 */ /* 0x000fc800078e0206 */
[----:B------:R-:W-:-:S05]  /*2030*/  VIADD R0, R0, 0x38 ;  /* 0x0000003800007836 */ /* 0x000fca0000000000 */
[----:B------:R-:W-:-:S04]  /*2040*/  PRMT R0, R19, 0x654, R0 ;  /* 0x0000065413007816 */ /* 0x000fc80000000000 */
[----:B------:R0:W-:Y:S03]  /*2050*/  SYNCS.ARRIVE.TRANS64.RED.A1T0 RZ, [R0+URZ], RZ ;  /* 0x000000ff00ff79a7 */ /* 0x0001e6000810043f */
.L_x_33:
[----:B------:R-:W-:Y:S05]  /*2060*/  BSYNC B0 ;  /* 0x0000000000007941 */ /* 0x000fea0003800000 */
.L_x_32:
[----:B------:R-:W-:Y:S05]  /*2070*/  @P1 BRA `(.L_x_30) ;  /* 0x0000000000041947 */ /* 0x000fea0003800000 */
[----:B------:R-:W-:Y:S01]  /*2080*/  BPT.TRAP 0x1 ;  /* 0x000000040000795c */ /* 0x000fe20000300000 */
.L_x_30:
[----:B------:R-:W-:Y:S01]  /*2090*/  UISETP.GE.U32.AND UP1, UPT, UR43, 0x7, UPT ;  /* 0x000000072b00788c */ /* 0x000fe2000bf26070 */
[----:B------:R-:W-:Y:S01]  /*20a0*/  IMAD.SHL.U32 R100, R100, 0x80, RZ ;  /* 0x0000008064647824 */ /* 0x000fe200078e00ff */
[----:B------:R-:W-:Y:S01]  /*20b0*/  UIADD3 UR41, UR43, UR41, URZ ;  /* 0x000000292b297290 */ /* 0x000fe2000fffe03f */
[----:B------:R-:W-:Y:S01]  /*20c0*/  SHF.R.S32.HI R11, RZ, 0x1f, R101 ;  /* 0x0000001fff0b7819 */ /* 0x000fe20000011465 */
[----:B------:R-:W-:Y:S01]  /*20d0*/  ULDC UR10, c[0x0][0x288] ;  /* 0x0000a200000a7ab9 */ /* 0x000fe20000000800 */
[----:B------:R-:W-:Y:S01]  /*20e0*/  IMAD.SHL.U32 R6, R103, 0x80, RZ ;  /* 0x0000008067067824 */ /* 0x000fe200078e00ff */
[C---:B------:R-:W-:Y:S01]  /*20f0*/  LOP3.LUT R8, R100.reuse, 0x6, R95, 0xf8, !PT ;  /* 0x0000000664087812 */ /* 0x040fe200078ef85f */
[----:B------:R-:W-:Y:S01]  /*2100*/  UISETP.GT.U32.AND UP0, UPT, UR41, 0x6, UPT ;  /* 0x000000062900788c */ /* 0x000fe2000bf04070 */
[----:B------:R-:W-:Y:S01]  /*2110*/  ISETP.GE.AND P0, PT, R100, UR10, PT ;  /* 0x0000000a64007c0c */ /* 0x000fe2000bf06270 */
[----:B------:R-:W-:Y:S01]  /*2120*/  ULDC.64 UR6, c[0x0][0x5d0] ;  /* 0x0001740000067ab9 */ /* 0x000fe20000000a00 */
[----:B------:R-:W-:Y:S01]  /*2130*/  ULDC UR11, c[0x0][0x284] ;  /* 0x0000a100000b7ab9 */ /* 0x000fe20000000800 */
[----:B------:R-:W-:Y:S01]  /*2140*/  @UP1 UIMAD.WIDE.U32 UR4, UR41, 0x24924925, URZ ;  /* 0x24924925290418a5 */ /* 0x000fe2000f8e003f */
[----:B------:R-:W-:Y:S01]  /*2150*/  SHF.R.S32.HI R9, RZ, 0x1f, R8 ;  /* 0x0000001fff097819 */ /* 0x000fe20000011408 */
[----:B0-----:R-:W-:Y:S01]  /*2160*/  IMAD R0, R11, UR6, RZ ;  /* 0x000000060b007c24 */ /* 0x001fe2000f8e02ff */
[----:B------:R-:W-:Y:S01]  /*2170*/  UISETP.LT.U32.AND UP0, UPT, UR43, 0x7, UP0 ;  /* 0x000000072b00788c */ /* 0x000fe20008701070 */
[----:B------:R-:W-:Y:S01]  /*2180*/  ISETP.GE.OR P0, PT, R6, UR11, P0 ;  /* 0x0000000b06007c0c */ /* 0x000fe20008706670 */
[----:B------:R-:W-:Y:S01]  /*2190*/  @UP1 UIADD3 UR4, UR41, -UR5, URZ ;  /* 0x8000000529041290 */ /* 0x000fe2000fffe03f */
[C---:B------:R-:W-:Y:S01]  /*21a0*/  IMAD R3, R101.reuse, UR7, R0 ;  /* 0x0000000765037c24 */ /* 0x040fe2000f8e0200 */
[----:B------:R-:W-:Y:S01]  /*21b0*/  ULDC.64 UR8, c[0x0][0x5c8] ;  /* 0x0001720000087ab9 */ /* 0x000fe20000000a00 */
[----:B------:R-:W-:Y:S01]  /*21c0*/  IMAD.WIDE.U32 R4, R101, UR6, R8 ;  /* 0x0000000665047c25 */ /* 0x000fe2000f8e0008 */
[----:B------:R-:W-:-:S02]  /*21d0*/  USEL UR6, URZ, 0x1, !UP0 ;  /* 0x000000013f067887 */ /* 0x000fc4000c000000 */
[----:B------:R-:W-:Y:S01]  /*21e0*/  @UP1 ULEA.HI UR4, UR4, UR5, URZ, 0x1f ;  /* 0x0000000504041291 */ /* 0x000fe2000f8ff83f */
[----:B------:R-:W-:Y:S01]  /*21f0*/  IMAD.WIDE R104, R103, 0x80, R88 ;  /* 0x0000008067687825 */ /* 0x000fe200078e0258 */
[----:B------:R-:W-:Y:S02]  /*2200*/  ULOP3.LUT UR40, UR40, UR6, URZ, 0x3c, !UPT ;  /* 0x0000000628287292 */ /* 0x000fe4000f8e3c3f */
[----:B------:R-:W-:Y:S01]  /*2210*/  @UP1 USHF.R.U32.HI UR4, URZ, 0x2, UR4 ;  /* 0x000000023f041899 */ /* 0x000fe20008011604 */
[----:B------:R-:W-:Y:S02]  /*2220*/  IMAD.IADD R5, R5, 0x1, R3 ;  /* 0x0000000105057824 */ /* 0x000fe400078e0203 */
[----:B------:R-:W-:Y:S01]  /*2230*/  IMAD R3, R105, UR8, RZ ;  /* 0x0000000869037c24 */ /* 0x000fe2000f8e02ff */
[----:B------:R-:W-:Y:S01]  /*2240*/  @UP1 ULOP3.LUT UR40, UR40, 0x1, UR4, 0x78, !UPT ;  /* 0x0000000128281892 */ /* 0x000fe2000f8e7804 */
[----:B------:R-:W-:-:S04]  /*2250*/  IMAD.WIDE.U32 R106, R104, UR8, R4 ;  /* 0x00000008686a7c25 */ /* 0x000fc8000f8e0004 */
[----:B------:R-:W-:Y:S02]  /*2260*/  IMAD R7, R104, UR9, R3 ;  /* 0x0000000968077c24 */ /* 0x000fe4000f8e0203 */
[----:B------:R-:W-:Y:S01]  /*2270*/  IMAD.MOV.U32 R0, RZ, RZ, -0x1 ;  /* 0xffffffffff007424 */ /* 0x000fe200078e00ff */
[----:B------:R-:W-:Y:S06]  /*2280*/  @P0 BRA `(.L_x_34) ;  /* 0x00000040001c0947 */ /* 0x000fec0003800000 */
[----:B-----5:R-:W-:Y:S01]  /*2290*/  FSETP.NEU.AND P0, PT, R90, RZ, PT ;  /* 0x000000ff5a00720b */ /* 0x020fe20003f0d000 */
[----:B------:R-:W-:Y:S01]  /*22a0*/  IMAD.IADD R4, R94, 0x1, -R100 ;  /* 0x000000015e047824 */ /* 0x000fe200078e0a64 */
[----:B------:R-:W-:Y:S01]  /*22b0*/  BSSY B0, `(.L_x_34) ;  /* 0x0000404000007945 */ /* 0x000fe20003800000 */
[----:B------:R-:W-:Y:S02]  /*22c0*/  IMAD.IADD R3, R99, 0x1, -R6 ;  /* 0x0000000163037824 */ /* 0x000fe400078e0a06 */
[----:B------:R-:W-:Y:S01]  /*22d0*/  IMAD.IADD R103, R107, 0x1, R7 ;  /* 0x000000016b677824 */ /* 0x000fe200078e0207 */
[----:B------:R-:W-:-:S04]  /*22e0*/  ISETP.GT.AND P2, PT, R4, RZ, PT ;  /* 0x000000ff0400720c */ /* 0x000fc80003f44270 */
[----:B------:R-:W-:-:S03]  /*22f0*/  ISETP.GT.AND P1, PT, R3, RZ, P2 ;  /* 0x000000ff0300720c */ /* 0x000fc60001724270 */
[----:B------:R-:W-:Y:S10]  /*2300*/  @!P0 BRA `(.L_x_35) ;  /* 0x0000002c00288947 */ /* 0x000ff40003800000 */
[----:B------:R-:W0:Y:S01]  /*2310*/  LDC.64 R110, c[0x0][0x5b8] ;  /* 0x00016e00ff6e7b82 */ /* 0x000e220000000a00 */
[----:B------:R-:W-:-:S07]  /*2320*/  ULDC.64 UR4, c[0x0][0x5c0] ;  /* 0x0001700000047ab9 */ /* 0x000fce0000000a00 */
[----:B------:R-:W1:Y:S08]  /*2330*/  LDC.64 R112, c[0x0][0x5b0] ;  /* 0x00016c00ff707b82 */ /* 0x000e700000000a00 */
[----:B------:R-:W2:Y:S01]  /*2340*/  LDC.64 R114, c[0x0][0x5a8] ;  /* 0x00016a00ff727b82 */ /* 0x000ea20000000a00 */
[-C--:B0-----:R-:W-:Y:S02]  /*2350*/  IMAD R6, R11, R110.reuse, RZ ;  /* 0x0000006e0b067224 */ /* 0x081fe400078e02ff */
[----:B------:R-:W-:-:S04]  /*2360*/  IMAD.WIDE.U32 R108, R101, R110, R8 ;  /* 0x0000006e656c7225 */ /* 0x000fc800078e0008 */
[----:B------:R-:W-:Y:S02]  /*2370*/  IMAD R107, R101, R111, R6 ;  /* 0x0000006f656b7224 */ /* 0x000fe400078e0206 */
[-C--:B-1----:R-:W-:Y:S02]  /*2380*/  IMAD R5, R105, R112.reuse, RZ ;  /* 0x0000007069057224 */ /* 0x082fe400078e02ff */
[----:B------:R-:W-:Y:S02]  /*2390*/  IMAD.IADD R13, R109, 0x1, R107 ;  /* 0x000000016d0d7824 */ /* 0x000fe400078e026b */
[----:B------:R-:W-:Y:S02]  /*23a0*/  IMAD.MOV.U32 R12, RZ, RZ, R108 ;  /* 0x000000ffff0c7224 */ /* 0x000fe400078e006c */
[C---:B------:R-:W-:Y:S02]  /*23b0*/  IMAD R111, R104.reuse, R113, R5 ;  /* 0x00000071686f7224 */ /* 0x040fe400078e0205 */
[----:B------:R-:W-:-:S04]  /*23c0*/  IMAD.WIDE.U32 R6, R104, R112, R12 ;  /* 0x0000007068067225 */ /* 0x000fc800078e000c */
[----:B------:R-:W-:Y:S01]  /*23d0*/  IMAD.IADD R5, R7, 0x1, R111 ;  /* 0x0000000107057824 */ /* 0x000fe200078e026f */
[----:B--2---:R-:W-:-:S04]  /*23e0*/  LEA R14, P0, R6, R114, 0x1 ;  /* 0x00000072060e7211 */ /* 0x004fc800078008ff */
[----:B------:R-:W-:-:S05]  /*23f0*/  LEA.HI.X R15, R6, R115, R5, 0x1, P0 ;  /* 0x00000073060f7211 */ /* 0x000fca00000f0c05 */
[----:B------:R0:W2:Y:S01]  /*2400*/  @P1 LDG.E.LTC128B.U16 R5, desc[UR38][R14.64] ;  /* 0x000000260e051981 */ /* 0x0000a2000c1e1520 */
[----:B------:R-:W-:Y:S01]  /*2410*/  LEA R10, P0, R106, UR4, 0x1 ;  /* 0x000000046a0a7c11 */ /* 0x000fe2000f8008ff */
[----:B------:R-:W-:Y:S01]  /*2420*/  IMAD.WIDE.U32 R6, R104, R112, R8 ;  /* 0x0000007068067225 */ /* 0x000fe200078e0008 */
[----:B------:R-:W-:Y:S03]  /*2430*/  BSSY B1, `(.L_x_36) ;  /* 0x0000012000017945 */ /* 0x000fe60003800000 */
[----:B------:R-:W-:Y:S02]  /*2440*/  IMAD.IADD R7, R111, 0x1, R7 ;  /* 0x000000016f077824 */ /* 0x000fe400078e0207 */
[----:B------:R-:W-:Y:S01]  /*2450*/  IMAD.WIDE.U32 R20, R101, R110, R6 ;  /* 0x0000006e65147225 */ /* 0x000fe200078e0006 */
[----:B0-----:R-:W-:-:S03]  /*2460*/  SHF.L.U64.HI R15, R112, 0x3, R113 ;  /* 0x00000003700f7819 */ /* 0x001fc60000010271 */
[----:B------:R-:W-:Y:S01]  /*2470*/  IMAD.IADD R7, R107, 0x1, R21 ;  /* 0x000000016b077824 */ /* 0x000fe200078e0215 */
[----:B------:R-:W-:Y:S01]  /*2480*/  LEA R6, P4, R20, R114, 0x1 ;  /* 0x0000007214067211 */ /* 0x000fe200078808ff */
[----:B------:R-:W-:-:S03]  /*2490*/  IMAD.SHL.U32 R14, R112, 0x8, RZ ;  /* 0x00000008700e7824 */ /* 0x000fc600078e00ff */
[----:B------:R-:W-:Y:S01]  /*24a0*/  LEA.HI.X R7, R20, R115, R7, 0x1, P4 ;  /* 0x0000007314077211 */ /* 0x000fe200020f0c07 */
[----:B--2---:R-:W-:-:S05]  /*24b0*/  HADD2.F32 R11, -RZ, R5.H0_H0 ;  /* 0x20000005ff0b7230 */ /* 0x004fca0000004100 */
[----:B------:R-:W-:-:S04]  /*24c0*/  FMUL R11, R11, R90 ;  /* 0x0000005a0b0b7220 */ /* 0x000fc80000400000 */
[----:B------:R-:W-:Y:S01]  /*24d0*/  FFMA R24, R24, R23, R11 ;  /* 0x0000001718187223 */ /* 0x000fe2000000000b */
[----:B------:R-:W-:Y:S02]  /*24e0*/  LEA.HI.X R11, R106, UR5, R103, 0x1, P0 ;  /* 0x000000056a0b7c11 */ /* 0x000fe400080f0c67 */
[----:B------:R-:W-:Y:S02]  /*24f0*/  ISETP.GT.AND P0, PT, R4, 0x1, PT ;  /* 0x000000010400780c */ /* 0x000fe40003f04270 */
[----:B------:R-:W-:Y:S02]  /*2500*/  F2FP.F16.F32.PACK_AB R24, RZ, R24 ;  /* 0x00000018ff18723e */ /* 0x000fe400000000ff */
[----:B------:R-:W-:-:S03]  /*2510*/  ISETP.GT.AND P3, PT, R3, RZ, P0 ;  /* 0x000000ff0300720c */ /* 0x000fc60000764270 */
[----:B------:R0:W-:Y:S10]  /*2520*/  @P1 STG.E.U16 desc[UR38][R10.64], R24 ;  /* 0x000000180a001986 */ /* 0x0001f4000c101526 */
[----:B------:R-:W-:Y:S05]  /*2530*/  @!P3 BRA `(.L_x_37) ;  /* 0x000000000004b947 */ /* 0x000fea0003800000 */
[----:B------:R1:W5:Y:S02]  /*2540*/  LDG.E.LTC128B.U16 R5, desc[UR38][R6.64+0x2] ;  /* 0x0000022606057981 */ /* 0x000364000c1e1520 */
.L_x_37:
[----:B------:R-:W-:Y:S05]  /*2550*/  BSYNC B1 ;  /* 0x0000000000017941 */ /* 0x000fea0003800000 */
.L_x_36:
[----:B-----5:R-:W-:Y:S01]  /*2560*/  HADD2.F32 R103, -RZ, R5.H0_H0 ;  /* 0x20000005ff677230 */ /* 0x020fe20000004100 */
[----:B------:R-:W-:Y:S01]  /*2570*/  ISETP.GT.AND P2, PT, R3, 0x8, P2 ;  /* 0x000000080300780c */ /* 0x000fe20001744270 */
[----:B------:R-:W-:Y:S01]  /*2580*/  IMAD.WIDE.U32 R20, R104, R112, R14 ;  /* 0x0000007068147225 */ /* 0x000fe200078e000e */
[----:B0-----:R-:W-:-:S03]  /*2590*/  PRMT R24, R5, 0x7610, R24 ;  /* 0x0000761005187816 */ /* 0x001fc60000000018 */
[----:B------:R-:W-:Y:S01]  /*25a0*/  FMUL R12, R103, R90 ;  /* 0x0000005a670c7220 */ /* 0x000fe20000400000 */
[----:B------:R-:W-:Y:S01]  /*25b0*/  IMAD.IADD R111, R111, 0x1, R21 ;  /* 0x000000016f6f7824 */ /* 0x000fe200078e0215 */
[----:B------:R-:W-:Y:S02]  /*25c0*/  IADD3 R108, P1, R108, R20, RZ ;  /* 0x000000146c6c7210 */ /* 0x000fe40007f3e0ff */
[----:B------:R-:W-:-:S03]  /*25d0*/  FFMA R12, R25, R23, R12 ;  /* 0x00000017190c7223 */ /* 0x000fc6000000000c */
[----:B------:R-:W-:Y:S01]  /*25e0*/  IMAD.X R13, R111, 0x1, R13, P1 ;  /* 0x000000016f0d7824 */ /* 0x000fe200008e060d */
[C---:B------:R-:W-:Y:S02]  /*25f0*/  LEA R14, P1, R108.reuse, R114, 0x1 ;  /* 0x000000726c0e7211 */ /* 0x040fe400078208ff */
[----:B------:R-:W-:Y:S02]  /*2600*/  F2FP.F16.F32.PACK_AB R12, RZ, R12 ;  /* 0x0000000cff0c723e */ /* 0x000fe400000000ff */
[----:B------:R-:W-:Y:S02]  /*2610*/  LEA.HI.X R15, R108, R115, R13, 0x1, P1 ;  /* 0x000000736c0f7211 */ /* 0x000fe400008f0c0d */
[----:B------:R-:W-:-:S05]  /*2620*/  PRMT R21, R12, 0x7610, R21 ;  /* 0x000076100c157816 */ /* 0x000fca0000000015 */
[----:B------:R0:W-:Y:S04]  /*2630*/  @P3 STG.E.U16 desc[UR38][R10.64+0x2], R21 ;  /* 0x000002150a003986 */ /* 0x0001e8000c101526 */
[----:B------:R-:W2:Y:S01]  /*2640*/  @P2 LDG.E.LTC128B.U16 R24, desc[UR38][R14.64] ;  /* 0x000000260e182981 */ /* 0x000ea2000c1e1520 */
[----:B------:R-:W-:Y:S01]  /*2650*/  IADD3 R20, P1, R8, R20, RZ ;  /* 0x0000001408147210 */ /* 0x000fe20007f3e0ff */
[----:B------:R-:W-:Y:S01]  /*2660*/  BSSY B1, `(.L_x_38) ;  /* 0x0000011000017945 */ /* 0x000fe20003800000 */
[----:B------:R-:W-:Y:S02]  /*2670*/  SHF.L.U64.HI R13, R91, 0x1, R92 ;  /* 0x000000015b0d7819 */ /* 0x000fe4000001025c */
[----:B------:R-:W-:Y:S01]  /*2680*/  ISETP.GT.AND P0, PT, R3, 0x8, P0 ;  /* 0x000000080300780c */ /* 0x000fe20000704270 */
[----:B0-----:R-:W-:Y:S01]  /*2690*/  IMAD.X R21, R9, 0x1, R111, P1 ;  /* 0x0000000109157824 */ /* 0x001fe200008e066f */
[----:B------:R-:W-:Y:S01]  /*26a0*/  LEA R12, P1, R91, R10, 0x1 ;  /* 0x0000000a5b0c7211 */ /* 0x000fe200078208ff */
[----:B------:R-:W-:-:S04]  /*26b0*/  IMAD.WIDE.U32 R20, R101, R110, R20 ;  /* 0x0000006e65147225 */ /* 0x000fc800078e0014 */
[----:B------:R-:W-:Y:S01]  /*26c0*/  IMAD.X R13, R13, 0x1, R11, P1 ;  /* 0x000000010d0d7824 */ /* 0x000fe200008e060b */
[----:B------:R-:W-:Y:S01]  /*26d0*/  LEA R8, P3, R20, R114, 0x1 ;  /* 0x0000007214087211 */ /* 0x000fe200078608ff */
[----:B------:R-:W-:-:S05]  /*26e0*/  IMAD.IADD R9, R107, 0x1, R21 ;  /* 0x000000016b097824 */ /* 0x000fca00078e0215 */
[----:B------:R-:W-:Y:S01]  /*26f0*/  LEA.HI.X R9, R20, R115, R9, 0x1, P3 ;  /* 0x0000007314097211 */ /* 0x000fe200018f0c09 */
[----:B--2---:R-:W-:-:S05]  /*2700*/  HADD2.F32 R5, -RZ, R24.H0_H0 ;  /* 0x20000018ff057230 */ /* 0x004fca0000004100 */
[----:B------:R-:W-:-:S04]  /*2710*/  FMUL R5, R5, R90 ;  /* 0x0000005a05057220 */ /* 0x000fc80000400000 */
[----:B------:R-:W-:-:S05]  /*2720*/  FFMA R5, R26, R23, R5 ;  /* 0x000000171a057223 */ /* 0x000fca0000000005 */
[----:B------:R-:W-:-:S05]  /*2730*/  F2FP.F16.F32.PACK_AB R5, RZ, R5 ;  /* 0x00000005ff05723e */ /* 0x000fca00000000ff */
[----:B------:R0:W-:Y:S01]  /*2740*/  @P2 STG.E.U16 desc[UR38][R12.64], R5 ;  /* 0x000000050c002986 */ /* 0x0001e2000c101526 */
[----:B------:R-:W-:Y:S05]  /*2750*/  @!P0 BRA `(.L_x_39) ;  /* 0x0000000000048947 */ /* 0x000fea0003800000 */
[----:B------:R2:W5:Y:S02]  /*2760*/  LDG.E.LTC128B.U16 R24, desc[UR38][R8.64+0x2] ;  /* 0x0000022608187981 */ /* 0x000564000c1e1520 */
.L_x_39:
[----:B------:R-:W-:Y:S05]  /*2770*/  BSYNC B1 ;  /* 0x0000000000017941 */ /* 0x000fea0003800000 */
.L_x_38:
[----:B0----5:R-:W-:Y:S01]  /*2780*/  HADD2.F32 R5, -RZ, R24.H0_H0 ;  /* 0x20000018ff057230 */ /* 0x021fe20000004100 */
[----:B------:R-:W-:Y:S01]  /*2790*/  ISETP.GT.AND P1, PT, R4, 0x8, PT ;  /* 0x000000080400780c */ /* 0x000fe20003f24270 */
[----:B------:R-:W-:Y:S03]  /*27a0*/  BSSY B1, `(.L_x_40) ;  /* 0x0000008000017945 */ /* 0x000fe60003800000 */
[----:B------:R-:W-:Y:S01]  /*27b0*/  FMUL R14, R5, R90 ;  /* 0x0000005a050e7220 */ /* 0x000fe20000400000 */
[----:B------:R-:W-:-:S03]  /*27c0*/  ISETP.GT.AND P2, PT, R3, RZ, P1 ;  /* 0x000000ff0300720c */ /* 0x000fc60000f44270 */
[----:B------:R-:W-:-:S05]  /*27d0*/  FFMA R14, R27, R23, R14 ;  /* 0x000000171b0e7223 */ /* 0x000fca000000000e */
[----:B------:R-:W-:-:S05]  /*27e0*/  F2FP.F16.F32.PACK_AB R14, RZ, R14 ;  /* 0x0000000eff0e723e */ /* 0x000fca00000000ff */
[----:B------:R0:W-:Y:S01]  /*27f0*/  @P0 STG.E.U16 desc[UR38][R12.64+0x2], R14 ;  /* 0x0000020e0c000986 */ /* 0x0001e2000c101526 */
[----:B------:R-:W-:Y:S05]  /*2800*/  @!P2 BRA `(.L_x_41) ;  /* 0x000000000004a947 */ /* 0x000fea0003800000 */
[----:B------:R3:W5:Y:S02]  /*2810*/  LDG.E.LTC128B.U16 R24, desc[UR38][R6.64+0x10] ;  /* 0x0000102606187981 */ /* 0x000764000c1e1520 */
.L_x_41:
[----:B------:R-:W-:Y:S05]  /*2820*/  BSYNC B1 ;  /* 0x0000000000017941 */ /* 0x000fea0003800000 */
.L_x_40:
[----:B-----5:R-:W-:Y:S01]  /*2830*/  HADD2.F32 R5, -RZ, R24.H0_H0 ;  /* 0x20000018ff057230 */ /* 0x020fe20000004100 */
        /* <DEDUP_REMOVED lines=9> */
.L_x_43:
[----:B------:R-:W-:Y:S05]  /*28d0*/  BSYNC B1 ;  /* 0x0000000000017941 */ /* 0x000fea0003800000 */
.L_x_42:
[----:B----45:R-:W-:Y:S01]  /*28e0*/  HADD2.F32 R5, -RZ, R24.H0_H0 ;  /* 0x20000018ff057230 */ /* 0x030fe20000004100 */
[----:B------:R-:W-:Y:S01]  /*28f0*/  ISETP.GT.AND P1, PT, R3, 0x8, P1 ;  /* 0x000000080300780c */ /* 0x000fe20000f24270 */
[----:B------:R-:W-:Y:S03]  /*2900*/  BSSY B1, `(.L_x_44) ;  /* 0x0000007000017945 */ /* 0x000fe60003800000 */
[----:B0-----:R-:W-:-:S04]  /*2910*/  FMUL R14, R5, R90 ;  /* 0x0000005a050e7220 */ /* 0x001fc80000400000 */
[----:B------:R-:W-:-:S05]  /*2920*/  FFMA R14, R29, R23, R14 ;  /* 0x000000171d0e7223 */ /* 0x000fca000000000e */
[----:B------:R-:W-:-:S05]  /*2930*/  F2FP.F16.F32.PACK_AB R14, RZ, R14 ;  /* 0x0000000eff0e723e */ /* 0x000fca00000000ff */
[----:B------:R0:W-:Y:S01]  /*2940*/  @P3 STG.E.U16 desc[UR38][R10.64+0x12], R14 ;  /* 0x0000120e0a003986 */ /* 0x0001e2000c101526 */
[----:B------:R-:W-:Y:S05]  /*2950*/  @!P1 BRA `(.L_x_45) ;  /* 0x0000000000049947 */ /* 0x000fea0003800000 */
[----:B------:R4:W5:Y:S02]  /*2960*/  LDG.E.LTC128B.U16 R24, desc[UR38][R8.64+0x10] ;  /* 0x0000102608187981 */ /* 0x000964000c1e1520 */
.L_x_45:
[----:B------:R-:W-:Y:S05]  /*2970*/  BSYNC B1 ;  /* 0x0000000000017941 */ /* 0x000fea0003800000 */
.L_x_44:
[----:B-----5:R-:W-:Y:S01]  /*2980*/  HADD2.F32 R5, -RZ, R24.H0_H0 ;  /* 0x20000018ff057230 */ /* 0x020fe20000004100 */
[----:B------:R-:W-:Y:S01]  /*2990*/  ISETP.GT.AND P0, PT, R3, 0x8, P0 ;  /* 0x000000080300780c */ /* 0x000fe20000704270 */
[----:B------:R-:W-:Y:S03]  /*29a0*/  BSSY B1, `(.L_x_46) ;  /* 0x0000007000017945 */ /* 0x000fe60003800000 */
[----:B------:R-:W-:-:S04]  /*29b0*/  FMUL R5, R5, R90 ;  /* 0x0000005a05057220 */ /* 0x000fc80000400000 */
[----:B------:R-:W-:-:S05]  /*29c0*/  FFMA R5, R30, R23, R5 ;  /* 0x000000171e057223 */ /* 0x000fca0000000005 */
[----:B------:R-:W-:-:S05]  /*29d0*/  F2FP.F16.F32.PACK_AB R5, RZ, R5 ;  /* 0x00000005ff05723e */ /* 0x000fca00000000ff */
[----:B------:R0:W-:Y:S01]  /*29e0*/  @P1 STG.E.U16 desc[UR38][R12.64+0x10], R5 ;  /* 0x000010050c001986 */ /* 0x0001e2000c101526 */
[----:B------:R-:W-:Y:S05]  /*29f0*/  @!P0 BRA `(.L_x_47) ;  /* 0x0000000000048947 */ /* 0x000fea0003800000 */
[----:B------:R0:W5:Y:S02]  /*2a00*/  LDG.E.LTC128B.U16 R24, desc[UR38][R8.64+0x12] ;  /* 0x0000122608187981 */ /* 0x000164000c1e1520 */
.L_x_47:
[----:B------:R-:W-:Y:S05]  /*2a10*/  BSYNC B1 ;  /* 0x0000000000017941 */ /* 0x000fea0003800000 */
.L_x_46:
        /* <DEDUP_REMOVED lines=10> */
.L_x_49:
[----:B------:R-:W-:Y:S05]  /*2ac0*/  BSYNC B1 ;  /* 0x0000000000017941 */ /* 0x000fea0003800000 */
.L_x_48:
        /* <DEDUP_REMOVED lines=10> */
.L_x_51:
[----:B------:R-:W-:Y:S05]  /*2b70*/  BSYNC B1 ;  /* 0x0000000000017941 */ /* 0x000fea0003800000 */
.L_x_50:
[----:B0----5:R-:W-:Y:S01]  /*2b80*/  HADD2.F32 R5, -RZ, R24.H0_H0 ;  /* 0x20000018ff057230 */ /* 0x021fe20000004100 */
        /* <DEDUP_REMOVED lines=8> */
.L_x_53:
[----:B------:R-:W-:Y:S05]  /*2c10*/  BSYNC B1 ;  /* 0x0000000000017941 */ /* 0x000fea0003800000 */
.L_x_52:
        /* <DEDUP_REMOVED lines=9> */
.L_x_55:
[----:B------:R-:W-:Y:S05]  /*2cb0*/  BSYNC B1 ;  /* 0x0000000000017941 */ /* 0x000fea0003800000 */
.L_x_54:
        /* <DEDUP_REMOVED lines=10> */
.L_x_57:
[----:B------:R-:W-:Y:S05]  /*2d60*/  BSYNC B1 ;  /* 0x0000000000017941 */ /* 0x000fea0003800000 */
.L_x_56:
        /* <DEDUP_REMOVED lines=10> */
.L_x_59:
[----:B------:R-:W-:Y:S05]  /*2e10*/  BSYNC B1 ;  /* 0x0000000000017941 */ /* 0x000fea0003800000 */
.L_x_58:
        /* <DEDUP_REMOVED lines=9> */
.L_x_61:
[----:B------:R-:W-:Y:S05]  /*2eb0*/  BSYNC B1 ;  /* 0x0000000000017941 */ /* 0x000fea0003800000 */
.L_x_60:
        /* <DEDUP_REMOVED lines=9> */
.L_x_63:
[----:B------:R-:W-:Y:S05]  /*2f50*/  BSYNC B1 ;  /* 0x0000000000017941 */ /* 0x000fea0003800000 */
.L_x_62:
        /* <DEDUP_REMOVED lines=10> */
.L_x_65:
[----:B------:R-:W-:Y:S05]  /*3000*/  BSYNC B1 ;  /* 0x0000000000017941 */ /* 0x000fea0003800000 */
.L_x_64:
        /* <DEDUP_REMOVED lines=10> */
.L_x_67:
[----:B------:R-:W-:Y:S05]  /*30b0*/  BSYNC B1 ;  /* 0x0000000000017941 */ /* 0x000fea0003800000 */
.L_x_66:
        /* <DEDUP_REMOVED lines=9> */
.L_x_69:
[----:B------:R-:W-:Y:S05]  /*3150*/  BSYNC B1 ;  /* 0x0000000000017941 */ /* 0x000fea0003800000 */
.L_x_68:
        /* <DEDUP_REMOVED lines=9> */
.L_x_71:
[----:B------:R-:W-:Y:S05]  /*31f0*/  BSYNC B1 ;  /* 0x0000000000017941 */ /* 0x000fea0003800000 */
.L_x_70:
        /* <DEDUP_REMOVED lines=10> */
.L_x_73:
[----:B------:R-:W-:Y:S05]  /*32a0*/  BSYNC B1 ;  /* 0x0000000000017941 */ /* 0x000fea0003800000 */
.L_x_72:
        /* <DEDUP_REMOVED lines=10> */
.L_x_75:
[----:B------:R-:W-:Y:S05]  /*3350*/  BSYNC B1 ;  /* 0x0000000000017941 */ /* 0x000fea0003800000 */
.L_x_74:
        /* <DEDUP_REMOVED lines=9> */
.L_x_77:
[----:B------:R-:W-:Y:S05]  /*33f0*/  BSYNC B1 ;  /* 0x0000000000017941 */ /* 0x000fea0003800000 */
.L_x_76:
        /* <DEDUP_REMOVED lines=9> */
.L_x_79:
[----:B------:R-:W-:Y:S05]  /*3490*/  BSYNC B1 ;  /* 0x0000000000017941 */ /* 0x000fea0003800000 */
.L_x_78:
        /* <DEDUP_REMOVED lines=10> */
.L_x_81:
[----:B------:R-:W-:Y:S05]  /*3540*/  BSYNC B1 ;  /* 0x0000000000017941 */ /* 0x000fea0003800000 */
.L_x_80:
        /* <DEDUP_REMOVED lines=10> */
.L_x_83:
[----:B------:R-:W-:Y:S05]  /*35f0*/  BSYNC B1 ;  /* 0x0000000000017941 */ /* 0x000fea0003800000 */
.L_x_82:
        /* <DEDUP_REMOVED lines=9> */
.L_x_85:
[----:B------:R-:W-:Y:S05]  /*3690*/  BSYNC B1 ;  /* 0x0000000000017941 */ /* 0x000fea0003800000 */
.L_x_84:
        /* <DEDUP_REMOVED lines=9> */
.L_x_87:
[----:B------:R-:W-:Y:S05]  /*3730*/  BSYNC B1 ;  /* 0x0000000000017941 */ /* 0x000fea0003800000 */
.L_x_86:
        /* <DEDUP_REMOVED lines=10> */
.L_x_89:
[----:B------:R-:W-:Y:S05]  /*37e0*/  BSYNC B1 ;  /* 0x0000000000017941 */ /* 0x000fea0003800000 */
.L_x_88:
        /* <DEDUP_REMOVED lines=10> */
.L_x_91:
[----:B------:R-:W-:Y:S05]  /*3890*/  BSYNC B1 ;  /* 0x0000000000017941 */ /* 0x000fea0003800000 */
.L_x_90:
        /* <DEDUP_REMOVED lines=9> */
.L_x_93:
[----:B------:R-:W-:Y:S05]  /*3930*/  BSYNC B1 ;  /* 0x0000000000017941 */ /* 0x000fea0003800000 */
.L_x_92:
        /* <DEDUP_REMOVED lines=9> */
.L_x_95:
[----:B------:R-:W-:Y:S05]  /*39d0*/  BSYNC B1 ;  /* 0x0000000000017941 */ /* 0x000fea0003800000 */
.L_x_94:
        /* <DEDUP_REMOVED lines=10> */
.L_x_97:
[----:B------:R-:W-:Y:S05]  /*3a80*/  BSYNC B1 ;  /* 0x0000000000017941 */ /* 0x000fea0003800000 */
.L_x_96:
        /* <DEDUP_REMOVED lines=10> */
.L_x_99:
[----:B------:R-:W-:Y:S05]  /*3b30*/  BSYNC B1 ;  /* 0x0000000000017941 */ /* 0x000fea0003800000 */
.L_x_98:
        /* <DEDUP_REMOVED lines=9> */
.L_x_101:
[----:B------:R-:W-:Y:S05]  /*3bd0*/  BSYNC B1 ;  /* 0x0000000000017941 */ /* 0x000fea0003800000 */
.L_x_100:
        /* <DEDUP_REMOVED lines=9> */
.L_x_103:
[----:B------:R-:W-:Y:S05]  /*3c70*/  BSYNC B1 ;  /* 0x0000000000017941 */ /* 0x000fea0003800000 */
.L_x_102:
        /* <DEDUP_REMOVED lines=10> */
.L_x_105:
[----:B------:R-:W-:Y:S05]  /*3d20*/  BSYNC B1 ;  /* 0x0000000000017941 */ /* 0x000fea0003800000 */
.L_x_104:
        /* <DEDUP_REMOVED lines=10> */
.L_x_107:
[----:B------:R-:W-:Y:S05]  /*3dd0*/  BSYNC B1 ;  /* 0x0000000000017941 */ /* 0x000fea0003800000 */
.L_x_106:
        /* <DEDUP_REMOVED lines=9> */
.L_x_109:
[----:B------:R-:W-:Y:S05]  /*3e70*/  BSYNC B1 ;  /* 0x0000000000017941 */ /* 0x000fea0003800000 */
.L_x_108:
        /* <DEDUP_REMOVED lines=9> */
.L_x_111:
[----:B------:R-:W-:Y:S05]  /*3f10*/  BSYNC B1 ;  /* 0x0000000000017941 */ /* 0x000fea0003800000 */
.L_x_110:
        /* <DEDUP_REMOVED lines=10> */
.L_x_113:
[----:B------:R-:W-:Y:S05]  /*3fc0*/  BSYNC B1 ;  /* 0x0000000000017941 */ /* 0x000fea0003800000 */
.L_x_112:
        /* <DEDUP_REMOVED lines=10> */
.L_x_115:
[----:B------:R-:W-:Y:S05]  /*4070*/  BSYNC B1 ;  /* 0x0000000000017941 */ /* 0x000fea0003800000 */
.L_x_114:
        /* <DEDUP_REMOVED lines=9> */
.L_x_117:
[----:B------:R-:W-:Y:S05]  /*4110*/  BSYNC B1 ;  /* 0x0000000000017941 */ /* 0x000fea0003800000 */
.L_x_116:
        /* <DEDUP_REMOVED lines=9> */
.L_x_119:
[----:B------:R-:W-:Y:S05]  /*41b0*/  BSYNC B1 ;  /* 0x0000000000017941 */ /* 0x000fea0003800000 */
.L_x_118:
        /* <DEDUP_REMOVED lines=10> */
.L_x_121:
[----:B------:R-:W-:Y:S05]  /*4260*/  BSYNC B1 ;  /* 0x0000000000017941 */ /* 0x000fea0003800000 */
.L_x_120:
        /* <DEDUP_REMOVED lines=10> */
.L_x_123:
[----:B------:R-:W-:Y:S05]  /*4310*/  BSYNC B1 ;  /* 0x0000000000017941 */ /* 0x000fea0003800000 */
.L_x_122:
        /* <DEDUP_REMOVED lines=9> */
.L_x_125:
[----:B------:R-:W-:Y:S05]  /*43b0*/  BSYNC B1 ;  /* 0x0000000000017941 */ /* 0x000fea0003800000 */
.L_x_124:
        /* <DEDUP_REMOVED lines=9> */
.L_x_127:
[----:B------:R-:W-:Y:S05]  /*4450*/  BSYNC B1 ;  /* 0x0000000000017941 */ /* 0x000fea0003800000 */
.L_x_126:
        /* <DEDUP_REMOVED lines=10> */
.L_x_129:
[----:B------:R-:W-:Y:S05]  /*4500*/  BSYNC B1 ;  /* 0x0000000000017941 */ /* 0x000fea0003800000 */
.L_x_128:
        /* <DEDUP_REMOVED lines=10> */
.L_x_131:
[----:B------:R-:W-:Y:S05]  /*45b0*/  BSYNC B1 ;  /* 0x0000000000017941 */ /* 0x000fea0003800000 */
.L_x_130:
        /* <DEDUP_REMOVED lines=9> */
.L_x_133:
[----:B------:R-:W-:Y:S05]  /*4650*/  BSYNC B1 ;  /* 0x0000000000017941 */ /* 0x000fea0003800000 */
.L_x_132:
        /* <DEDUP_REMOVED lines=9> */
.L_x_135:
[----:B------:R-:W-:Y:S05]  /*46f0*/  BSYNC B1 ;  /* 0x0000000000017941 */ /* 0x000fea0003800000 */
.L_x_134:
        /* <DEDUP_REMOVED lines=10> */
.L_x_137:
[----:B------:R-:W-:Y:S05]  /*47a0*/  BSYNC B1 ;  /* 0x0000000000017941 */ /* 0x000fea0003800000 */
.L_x_136:
        /* <DEDUP_REMOVED lines=10> */
.L_x_139:
[----:B------:R-:W-:Y:S05]  /*4850*/  BSYNC B1 ;  /* 0x0000000000017941 */ /* 0x000fea0003800000 */
.L_x_138:
        /* <DEDUP_REMOVED lines=9> */
.L_x_141:
[----:B------:R-:W-:Y:S05]  /*48f0*/  BSYNC B1 ;  /* 0x0000000000017941 */ /* 0x000fea0003800000 */
.L_x_140:
        /* <DEDUP_REMOVED lines=9> */
.L_x_143:
[----:B------:R-:W-:Y:S05]  /*4990*/  BSYNC B1 ;  /* 0x0000000000017941 */ /* 0x000fea0003800000 */
.L_x_142:
        /* <DEDUP_REMOVED lines=10> */
.L_x_145:
[----:B------:R-:W-:Y:S05]  /*4a40*/  BSYNC B1 ;  /* 0x0000000000017941 */ /* 0x000fea0003800000 */
.L_x_144:
        /* <DEDUP_REMOVED lines=10> */
.L_x_147:
[----:B------:R-:W-:Y:S05]  /*4af0*/  BSYNC B1 ;  /* 0x0000000000017941 */ /* 0x000fea0003800000 */
.L_x_146:
        /* <DEDUP_REMOVED lines=9> */
.L_x_149:
[----:B------:R-:W-:Y:S05]  /*4b90*/  BSYNC B1 ;  /* 0x0000000000017941 */ /* 0x000fea0003800000 */
.L_x_148:
        /* <DEDUP_REMOVED lines=9> */
.L_x_151:
[----:B------:R-:W-:Y:S05]  /*4c30*/  BSYNC B1 ;  /* 0x0000000000017941 */ /* 0x000fea0003800000 */
.L_x_150:
        /* <DEDUP_REMOVED lines=10> */
.L_x_153:
[----:B------:R-:W-:Y:S05]  /*4ce0*/  BSYNC B1 ;  /* 0x0000000000017941 */ /* 0x000fea0003800000 */
.L_x_152:
[----:B-----5:R-:W-:Y:S01]  /*4cf0*/  HADD2.F32 R5, -RZ, R24.H0_H0 ;  /* 0x20000018ff057230 */ /* 0x020fe20000004100 */
[----:B------:R-:W-:Y:S01]  /*4d00*/  ISETP.GT.AND P0, PT, R4, 0x79, PT ;  /* 0x000000790400780c */ /* 0x000fe20003f04270 */
[----:B------:R-:W-:Y:S01]  /*4d10*/  @P2 IMAD.MOV.U32 R4, RZ, RZ, R10 ;  /* 0x000000ffff042224 */ /* 0x000fe200078e000a */
[----:B------:R-:W-:Y:S02]  /*4d20*/  BSSY B1, `(.L_x_154) ;  /* 0x000000a000017945 */ /* 0x000fe40003800000 */
[----:B------:R-:W-:Y:S01]  /*4d30*/  FMUL R5, R5, R90 ;  /* 0x0000005a05057220 */ /* 0x000fe20000400000 */
[----:B------:R-:W-:-:S03]  /*4d40*/  ISETP.GT.AND P3, PT, R3, RZ, P0 ;  /* 0x000000ff0300720c */ /* 0x000fc60000764270 */
[----:B------:R-:W-:-:S05]  /*4d50*/  FFMA R5, R84, R23, R5 ;  /* 0x0000001754057223 */ /* 0x000fca0000000005 */
[----:B------:R-:W-:-:S04]  /*4d60*/  F2FP.F16.F32.PACK_AB R5, RZ, R5 ;  /* 0x00000005ff05723e */ /* 0x000fc800000000ff */
[----:B0-----:R-:W-:Y:S01]  /*4d70*/  PRMT R14, R5, 0x7610, R14 ;  /* 0x00007610050e7816 */ /* 0x001fe2000000000e */
[----:B------:R-:W-:-:S05]  /*4d80*/  @P2 IMAD.MOV.U32 R5, RZ, RZ, R11 ;  /* 0x000000ffff052224 */ /* 0x000fca00078e000b */
[----:B------:R0:W-:Y:S01]  /*4d90*/  @P2 STG.E.U16 desc[UR38][R4.64+0xf0], R14 ;  /* 0x0000f00e04002986 */ /* 0x0001e2000c101526 */
[----:B------:R-:W-:Y:S05]  /*4da0*/  @!P3 BRA `(.L_x_155) ;  /* 0x000000000004b947 */ /* 0x000fea0003800000 */
[----:B------:R0:W5:Y:S02]  /*4db0*/  LDG.E.LTC128B.U16 R24, desc[UR38][R6.64+0xf2] ;  /* 0x0000f22606187981 */ /* 0x000164000c1e1520 */
.L_x_155:
[----:B------:R-:W-:Y:S05]  /*4dc0*/  BSYNC B1 ;  /* 0x0000000000017941 */ /* 0x000fea0003800000 */
.L_x_154:
        /* <DEDUP_REMOVED lines=9> */
.L_x_157:
[----:B------:R-:W-:Y:S05]  /*4e60*/  BSYNC B1 ;  /* 0x0000000000017941 */ /* 0x000fea0003800000 */
.L_x_156:
[----:B-----5:R-:W-:Y:S01]  /*4e70*/  HADD2.F32 R5, -RZ, R24.H0_H0 ;  /* 0x20000018ff057230 */ /* 0x020fe20000004100 */
[----:B------:R-:W-:Y:S01]  /*4e80*/  ISETP.GT.AND P0, PT, R3, 0x8, P0 ;  /* 0x000000080300780c */ /* 0x000fe20000704270 */
[----:B0-----:R-:W-:Y:S01]  /*4e90*/  @P1 IMAD.MOV.U32 R4, RZ, RZ, R12 ;  /* 0x000000ffff041224 */ /* 0x001fe200078e000c */
[----:B------:R-:W-:Y:S02]  /*4ea0*/  BSSY B1, `(.L_x_158) ;  /* 0x0000009000017945 */ /* 0x000fe40003800000 */
[----:B------:R-:W-:-:S04]  /*4eb0*/  FMUL R5, R5, R90 ;  /* 0x0000005a05057220 */ /* 0x000fc80000400000 */
[----:B------:R-:W-:-:S05]  /*4ec0*/  FFMA R5, R86, R23, R5 ;  /* 0x0000001756057223 */ /* 0x000fca0000000005 */
[----:B------:R-:W-:-:S04]  /*4ed0*/  F2FP.F16.F32.PACK_AB R5, RZ, R5 ;  /* 0x00000005ff05723e */ /* 0x000fc800000000ff */
[----:B-1-3--:R-:W-:Y:S01]  /*4ee0*/  PRMT R6, R5, 0x7610, R6 ;  /* 0x0000761005067816 */ /* 0x00afe20000000006 */
[----:B------:R-:W-:-:S05]  /*4ef0*/  @P1 IMAD.MOV.U32 R5, RZ, RZ, R13 ;  /* 0x000000ffff051224 */ /* 0x000fca00078e000d */
[----:B------:R0:W-:Y:S01]  /*4f00*/  @P1 STG.E.U16 desc[UR38][R4.64+0xf0], R6 ;  /* 0x0000f00604001986 */ /* 0x0001e2000c101526 */
[----:B------:R-:W-:Y:S05]  /*4f10*/  @!P0 BRA `(.L_x_159) ;  /* 0x0000000000048947 */ /* 0x000fea0003800000 */
[----:B------:R1:W5:Y:S02]  /*4f20*/  LDG.E.LTC128B.U16 R24, desc[UR38][R8.64+0xf2] ;  /* 0x0000f22608187981 */ /* 0x000364000c1e1520 */
.L_x_159:
[----:B------:R-:W-:Y:S05]  /*4f30*/  BSYNC B1 ;  /* 0x0000000000017941 */ /* 0x000fea0003800000 */
.L_x_158:
[----:B------:R-:W-:Y:S05]  /*4f40*/  @!P0 BRA `(.L_x_160) ;  /* 0x0000001000e88947 */ /* 0x000fea0003800000 */
[----:B-----5:R-:W-:-:S05]  /*4f50*/  HADD2.F32 R3, -RZ, R24.H0_H0 ;  /* 0x20000018ff037230 */ /* 0x020fca0000004100 */
[----:B0-----:R-:W-:-:S04]  /*4f60*/  FMUL R4, R3, R90 ;  /* 0x0000005a03047220 */ /* 0x001fc80000400000 */
[----:B------:R-:W-:-:S05]  /*4f70*/  FFMA R4, R87, R23, R4 ;  /* 0x0000001757047223 */ /* 0x000fca0000000004 */
[----:B------:R-:W-:-:S05]  /*4f80*/  F2FP.F16.F32.PACK_AB R4, RZ, R4 ;  /* 0x00000004ff04723e */ /* 0x000fca00000000ff */
[----:B------:R3:W-:Y:S01]  /*4f90*/  STG.E.U16 desc[UR38][R12.64+0xf2], R4 ;  /* 0x0000f2040c007986 */ /* 0x0007e2000c101526 */
[----:B------:R-:W-:Y:S05]  /*4fa0*/  BRA `(.L_x_160) ;  /* 0x0000001000d07947 */ /* 0x000fea0003800000 */
.L_x_35:
[----:B------:R-:W-:Y:S01]  /*4fb0*/  ISETP.GT.AND P3, PT, R4, 0x1, PT ;  /* 0x000000010400780c */ /* 0x000fe20003f64270 */
[----:B------:R-:W-:Y:S01]  /*4fc0*/  ULDC.64 UR4, c[0x0][0x5c0] ;  /* 0x0001700000047ab9 */ /* 0x000fe20000000a00 */
[-C--:B------:R-:W-:Y:S01]  /*4fd0*/  FMUL R24, R24, R23.reuse ;  /* 0x0000001718187220 */ /* 0x080fe20000400000 */
[----:B------:R-:W-:Y:S01]  /*4fe0*/  LEA R6, P4, R106, UR4, 0x1 ;  /* 0x000000046a067c11 */ /* 0x000fe2000f8808ff */
[-C--:B------:R-:W-:Y:S01]  /*4ff0*/  FMUL R25, R25, R23.reuse ;  /* 0x0000001719197220 */ /* 0x080fe20000400000 */
[----:B------:R-:W-:Y:S01]  /*5000*/  ISETP.GT.AND P0, PT, R3, RZ, P3 ;  /* 0x000000ff0300720c */ /* 0x000fe20001f04270 */
[-C--:B------:R-:W-:Y:S01]  /*5010*/  FMUL R26, R26, R23.reuse ;  /* 0x000000171a1a7220 */ /* 0x080fe20000400000 */
[----:B------:R-:W-:Y:S01]  /*5020*/  F2FP.F16.F32.PACK_AB R24, RZ, R24 ;  /* 0x00000018ff18723e */ /* 0x000fe200000000ff */
[-C--:B------:R-:W-:Y:S01]  /*5030*/  FMUL R27, R27, R23.reuse ;  /* 0x000000171b1b7220 */ /* 0x080fe20000400000 */
[----:B------:R-:W-:Y:S01]  /*5040*/  LEA.HI.X R7, R106, UR5, R103, 0x1, P4 ;  /* 0x000000056a077c11 */ /* 0x000fe2000a0f0c67 */
[----:B------:R-:W-:Y:S01]  /*5050*/  FMUL R28, R28, R23 ;  /* 0x000000171c1c7220 */ /* 0x000fe20000400000 */
[----:B------:R-:W-:Y:S01]  /*5060*/  F2FP.F16.F32.PACK_AB R25, RZ, R25 ;  /* 0x00000019ff19723e */ /* 0x000fe200000000ff */
[-C--:B------:R-:W-:Y:S01]  /*5070*/  FMUL R29, R29, R23.reuse ;  /* 0x000000171d1d7220 */ /* 0x080fe20000400000 */
[----:B------:R-:W-:Y:S01]  /*5080*/  ISETP.GT.AND P2, PT, R3, 0x8, P2 ;  /* 0x000000080300780c */ /* 0x000fe20001744270 */
[----:B------:R-:W-:Y:S01]  /*5090*/  @P1 STG.E.U16 desc[UR38][R6.64], R24 ;  /* 0x0000001806001986 */ /* 0x000fe2000c101526 */
[----:B------:R-:W-:Y:S01]  /*50a0*/  ISETP.GT.AND P1, PT, R4, 0x8, PT ;  /* 0x000000080400780c */ /* 0x000fe20003f24270 */
[-C--:B------:R-:W-:Y:S01]  /*50b0*/  FMUL R30, R30, R23.reuse ;  /* 0x000000171e1e7220 */ /* 0x080fe20000400000 */
[C---:B------:R-:W-:Y:S01]  /*50c0*/  SHF.L.U64.HI R5, R91.reuse, 0x1, R92 ;  /* 0x000000015b057819 */ /* 0x040fe2000001025c */
[----:B------:R-:W-:Y:S01]  /*50d0*/  @P0 STG.E.U16 desc[UR38][R6.64+0x2], R25 ;  /* 0x0000021906000986 */ /* 0x000fe2000c101526 */
[----:B------:R-:W-:Y:S01]  /*50e0*/  LEA R8, P5, R91, R6, 0x1 ;  /* 0x000000065b087211 */ /* 0x000fe200078a08ff */
[-C--:B------:R-:W-:Y:S01]  /*50f0*/  FMUL R31, R31, R23.reuse ;  /* 0x000000171f1f7220 */ /* 0x080fe20000400000 */
[----:B------:R-:W-:Y:S01]  /*5100*/  ISETP.GT.AND P3, PT, R3, 0x8, P3 ;  /* 0x000000080300780c */ /* 0x000fe20001f64270 */
[-C--:B------:R-:W-:Y:S01]  /*5110*/  FMUL R32, R32, R23.reuse ;  /* 0x0000001720207220 */ /* 0x080fe20000400000 */
[----:B------:R-:W-:Y:S01]  /*5120*/  ISETP.GT.AND P0, PT, R4, 0x9, PT ;  /* 0x000000090400780c */ /* 0x000fe20003f04270 */
[----:B------:R-:W-:Y:S01]  /*5130*/  IMAD.X R9, R5, 0x1, R7, P5 ;  /* 0x0000000105097824 */ /* 0x000fe200028e0607 */
[----:B------:R-:W-:Y:S01]  /*5140*/  ISETP.GT.AND P4, PT, R3, RZ, P1 ;  /* 0x000000ff0300720c */ /* 0x000fe20000f84270 */
[-C--:B------:R-:W-:Y:S01]  /*5150*/  FMUL R33, R33, R23.reuse ;  /* 0x0000001721217220 */ /* 0x080fe20000400000 */
[----:B------:R-:W-:Y:S01]  /*5160*/  F2FP.F16.F32.PACK_AB R26, RZ, R26 ;  /* 0x0000001aff1a723e */ /* 0x000fe200000000ff */
[-C--:B------:R-:W-:Y:S01]  /*5170*/  FMUL R34, R34, R23.reuse ;  /* 0x0000001722227220 */ /* 0x080fe20000400000 */
[----:B------:R-:W-:Y:S01]  /*5180*/  ISETP.GT.AND P5, PT, R3, RZ, P0 ;  /* 0x000000ff0300720c */ /* 0x000fe200007a4270 */
[----:B------:R-:W-:Y:S01]  /*5190*/  FMUL R35, R35, R23 ;  /* 0x0000001723237220 */ /* 0x000fe20000400000 */
[----:B------:R-:W-:Y:S01]  /*51a0*/  F2FP.F16.F32.PACK_AB R27, RZ, R27 ;  /* 0x0000001bff1b723e */ /* 0x000fe200000000ff */
[----:B------:R-:W-:Y:S01]  /*51b0*/  @P2 STG.E.U16 desc[UR38][R8.64], R26 ;  /* 0x0000001a08002986 */ /* 0x000fe2000c101526 */
[----:B------:R-:W-:Y:S01]  /*51c0*/  F2FP.F16.F32.PACK_AB R28, RZ, R28 ;  /* 0x0000001cff1c723e */ /* 0x000fe200000000ff */
[-C--:B------:R-:W-:Y:S01]  /*51d0*/  FMUL R36, R36, R23.reuse ;  /* 0x0000001724247220 */ /* 0x080fe20000400000 */
[----:B------:R-:W-:Y:S01]  /*51e0*/  ISETP.GT.AND P2, PT, R3, 0x8, P1 ;  /* 0x000000080300780c */ /* 0x000fe20000f44270 */
[----:B------:R-:W-:Y:S01]  /*51f0*/  @P3 STG.E.U16 desc[UR38][R8.64+0x2], R27 ;  /* 0x0000021b08003986 */ /* 0x000fe2000c101526 */
[----:B------:R-:W-:Y:S01]  /*5200*/  ISETP.GT.AND P1, PT, R4, 0x10, PT ;  /* 0x000000100400780c */ /* 0x000fe20003f24270 */
[----:B------:R-:W-:Y:S01]  /*5210*/  FMUL R37, R37, R23 ;  /* 0x0000001725257220 */ /* 0x000fe20000400000 */
[----:B------:R-:W-:Y:S01]  /*5220*/  F2FP.F16.F32.PACK_AB R29, RZ, R29 ;  /* 0x0000001dff1d723e */ /* 0x000fe200000000ff */
[----:B------:R-:W-:Y:S01]  /*5230*/  @P4 STG.E.U16 desc[UR38][R6.64+0x10], R28 ;  /* 0x0000101c06004986 */ /* 0x000fe2000c101526 */
[C---:B------:R-:W-:Y:S01]  /*5240*/  ISETP.GT.AND P3, PT, R3.reuse, 0x8, P0 ;  /* 0x000000080300780c */ /* 0x040fe20000764270 */
[-C--:B------:R-:W-:Y:S01]  /*5250*/  FMUL R38, R38, R23.reuse ;  /* 0x0000001726267220 */ /* 0x080fe20000400000 */
[----:B------:R-:W-:Y:S01]  /*5260*/  ISETP.GT.AND P0, PT, R4, 0x11, PT ;  /* 0x000000110400780c */ /* 0x000fe20003f04270 */
[----:B------:R-:W-:Y:S01]  /*5270*/  @P5 STG.E.U16 desc[UR38][R6.64+0x12], R29 ;  /* 0x0000121d06005986 */ /* 0x000fe2000c101526 */
        /* <DEDUP_REMOVED lines=161> */
[----:B------:R-:W-:Y:S01]  /*5c90*/  FMUL R87, R87, R23 ;  /* 0x0000001757577220 */ /* 0x000fe20000400000 */
[----:B------:R-:W-:-:S02]  /*5ca0*/  F2FP.F16.F32.PACK_AB R62, RZ, R62 ;  /* 0x0000003eff3e723e */ /* 0x000fc400000000ff */
[C---:B------:R-:W-:Y:S02]  /*5cb0*/  ISETP.GT.AND P5, PT, R3.reuse, RZ, P0 ;  /* 0x000000ff0300720c */ /* 0x040fe400007a4270 */
[----:B------:R-:W-:Y:S01]  /*5cc0*/  F2FP.F16.F32.PACK_AB R63, RZ, R63 ;  /* 0x0000003fff3f723e */ /* 0x000fe200000000ff */
[----:B------:R-:W-:Y:S01]  /*5cd0*/  @P2 STG.E.U16 desc[UR38][R8.64+0x90], R62 ;  /* 0x0000903e08002986 */ /* 0x000fe2000c101526 */
[----:B------:R-:W-:Y:S02]  /*5ce0*/  F2FP.F16.F32.PACK_AB R64, RZ, R64 ;  /* 0x00000040ff40723e */ /* 0x000fe400000000ff */
[C---:B------:R-:W-:Y:S01]  /*5cf0*/  ISETP.GT.AND P2, PT, R3.reuse, 0x8, P1 ;  /* 0x000000080300780c */ /* 0x040fe20000f44270 */
[----:B------:R-:W-:Y:S01]  /*5d00*/  @P3 STG.E.U16 desc[UR38][R8.64+0x92], R63 ;  /* 0x0000923f08003986 */ /* 0x000fe2000c101526 */
[----:B------:R-:W-:Y:S02]  /*5d10*/  ISETP.GT.AND P1, PT, R4, 0x58, PT ;  /* 0x000000580400780c */ /* 0x000fe40003f24270 */
[----:B------:R-:W-:Y:S01]  /*5d20*/  F2FP.F16.F32.PACK_AB R65, RZ, R65 ;  /* 0x00000041ff41723e */ /* 0x000fe200000000ff */
[----:B------:R-:W-:Y:S01]  /*5d30*/  @P4 STG.E.U16 desc[UR38][R6.64+0xa0], R64 ;  /* 0x0000a04006004986 */ /* 0x000fe2000c101526 */
[----:B------:R-:W-:-:S02]  /*5d40*/  ISETP.GT.AND P3, PT, R3, 0x8, P0 ;  /* 0x000000080300780c */ /* 0x000fc40000764270 */
[----:B------:R-:W-:Y:S01]  /*5d50*/  ISETP.GT.AND P0, PT, R4, 0x59, PT ;  /* 0x000000590400780c */ /* 0x000fe20003f04270 */
[----:B------:R-:W-:Y:S01]  /*5d60*/  @P5 STG.E.U16 desc[UR38][R6.64+0xa2], R65 ;  /* 0x0000a24106005986 */ /* 0x000fe2000c101526 */
[C---:B------:R-:W-:Y:S02]  /*5d70*/  ISETP.GT.AND P4, PT, R3.reuse, RZ, P1 ;  /* 0x000000ff0300720c */ /* 0x040fe40000f84270 */
[----:B------:R-:W-:Y:S02]  /*5d80*/  F2FP.F16.F32.PACK_AB R66, RZ, R66 ;  /* 0x00000042ff42723e */ /* 0x000fe400000000ff */
[----:B------:R-:W-:Y:S02]  /*5d90*/  ISETP.GT.AND P5, PT, R3, RZ, P0 ;  /* 0x000000ff0300720c */ /* 0x000fe400007a4270 */
[----:B------:R-:W-:Y:S01]  /*5da0*/  F2FP.F16.F32.PACK_AB R67, RZ, R67 ;  /* 0x00000043ff43723e */ /* 0x000fe200000000ff */
[----:B------:R-:W-:Y:S01]  /*5db0*/  @P2 STG.E.U16 desc[UR38][R8.64+0xa0], R66 ;  /* 0x0000a04208002986 */ /* 0x000fe2000c101526 */
[----:B------:R-:W-:-:S02]  /*5dc0*/  F2FP.F16.F32.PACK_AB R68, RZ, R68 ;  /* 0x00000044ff44723e */ /* 0x000fc400000000ff */
[C---:B------:R-:W-:Y:S01]  /*5dd0*/  ISETP.GT.AND P2, PT, R3.reuse, 0x8, P1 ;  /* 0x000000080300780c */ /* 0x040fe20000f44270 */
[----:B------:R-:W-:Y:S01]  /*5de0*/  @P3 STG.E.U16 desc[UR38][R8.64+0xa2], R67 ;  /* 0x0000a24308003986 */ /* 0x000fe2000c101526 */
[C---:B------:R-:W-:Y:S02]  /*5df0*/  ISETP.GT.AND P1, PT, R4.reuse, 0x60, PT ;  /* 0x000000600400780c */ /* 0x040fe40003f24270 */
[----:B------:R-:W-:Y:S01]  /*5e00*/  F2FP.F16.F32.PACK_AB R69, RZ, R69 ;  /* 0x00000045ff45723e */ /* 0x000fe200000000ff */
[----:B------:R-:W-:Y:S01]  /*5e10*/  @P4 STG.E.U16 desc[UR38][R6.64+0xb0], R68 ;  /* 0x0000b04406004986 */ /* 0x000fe2000c101526 */
[C---:B------:R-:W-:Y:S02]  /*5e20*/  ISETP.GT.AND P3, PT, R3.reuse, 0x8, P0 ;  /* 0x000000080300780c */ /* 0x040fe40000764270 */
[----:B------:R-:W-:Y:S01]  /*5e30*/  ISETP.GT.AND P0, PT, R4, 0x61, PT ;  /* 0x000000610400780c */ /* 0x000fe20003f04270 */
[----:B------:R-:W-:Y:S01]  /*5e40*/  @P5 STG.E.U16 desc[UR38][R6.64+0xb2], R69 ;  /* 0x0000b24506005986 */ /* 0x000fe2000c101526 */
[----:B------:R-:W-:-:S02]  /*5e50*/  ISETP.GT.AND P4, PT, R3, RZ, P1 ;  /* 0x000000ff0300720c */ /* 0x000fc40000f84270 */
[C---:B------:R-:W-:Y:S02]  /*5e60*/  ISETP.GT.AND P5, PT, R3.reuse, RZ, P0 ;  /* 0x000000ff0300720c */ /* 0x040fe400007a4270 */
[----:B------:R-:W-:Y:S02]  /*5e70*/  F2FP.F16.F32.PACK_AB R70, RZ, R70 ;  /* 0x00000046ff46723e */ /* 0x000fe400000000ff */
[----:B------:R-:W-:Y:S02]  /*5e80*/  F2FP.F16.F32.PACK_AB R71, RZ, R71 ;  /* 0x00000047ff47723e */ /* 0x000fe400000000ff */
[----:B------:R-:W-:Y:S01]  /*5e90*/  F2FP.F16.F32.PACK_AB R72, RZ, R72 ;  /* 0x00000048ff48723e */ /* 0x000fe200000000ff */
[----:B------:R-:W-:Y:S01]  /*5ea0*/  @P2 STG.E.U16 desc[UR38][R8.64+0xb0], R70 ;  /* 0x0000b04608002986 */ /* 0x000fe2000c101526 */
[----:B------:R-:W-:Y:S02]  /*5eb0*/  F2FP.F16.F32.PACK_AB R73, RZ, R73 ;  /* 0x00000049ff49723e */ /* 0x000fe400000000ff */
[C---:B------:R-:W-:Y:S01]  /*5ec0*/  ISETP.GT.AND P1, PT, R3.reuse, 0x8, P1 ;  /* 0x000000080300780c */ /* 0x040fe20000f24270 */
[----:B------:R-:W-:Y:S01]  /*5ed0*/  @P3 STG.E.U16 desc[UR38][R8.64+0xb2], R71 ;  /* 0x0000b24708003986 */ /* 0x000fe2000c101526 */
[----:B------:R-:W-:-:S02]  /*5ee0*/  ISETP.GT.AND P2, PT, R3, 0x8, P0 ;  /* 0x000000080300780c */ /* 0x000fc40000744270 */
[C---:B------:R-:W-:Y:S01]  /*5ef0*/  ISETP.GT.AND P0, PT, R4.reuse, 0x69, PT ;  /* 0x000000690400780c */ /* 0x040fe20003f04270 */
[----:B------:R-:W-:Y:S01]  /*5f00*/  @P4 STG.E.U16 desc[UR38][R6.64+0xc0], R72 ;  /* 0x0000c04806004986 */ /* 0x000fe2000c101526 */
[----:B------:R-:W-:Y:S02]  /*5f10*/  ISETP.GT.AND P4, PT, R4, 0x68, PT ;  /* 0x000000680400780c */ /* 0x000fe40003f84270 */
[----:B------:R-:W-:Y:S01]  /*5f20*/  F2FP.F16.F32.PACK_AB R74, RZ, R74 ;  /* 0x0000004aff4a723e */ /* 0x000fe200000000ff */
[----:B------:R-:W-:Y:S01]  /*5f30*/  @P5 STG.E.U16 desc[UR38][R6.64+0xc2], R73 ;  /* 0x0000c24906005986 */ /* 0x000fe2000c101526 */
[C---:B------:R-:W-:Y:S02]  /*5f40*/  ISETP.GT.AND P5, PT, R3.reuse, RZ, P4 ;  /* 0x000000ff0300720c */ /* 0x040fe400027a4270 */
[----:B------:R-:W-:Y:S01]  /*5f50*/  ISETP.GT.AND P3, PT, R3, RZ, P0 ;  /* 0x000000ff0300720c */ /* 0x000fe20000764270 */
[----:B------:R-:W-:Y:S01]  /*5f60*/  @P1 STG.E.U16 desc[UR38][R8.64+0xc0], R74 ;  /* 0x0000c04a08001986 */ /* 0x000fe2000c101526 */
[----:B------:R-:W-:-:S02]  /*5f70*/  F2FP.F16.F32.PACK_AB R75, RZ, R75 ;  /* 0x0000004bff4b723e */ /* 0x000fc400000000ff */
[----:B------:R-:W-:Y:S02]  /*5f80*/  F2FP.F16.F32.PACK_AB R76, RZ, R76 ;  /* 0x0000004cff4c723e */ /* 0x000fe400000000ff */
[C---:B------:R-:W-:Y:S01]  /*5f90*/  ISETP.GT.AND P4, PT, R3.reuse, 0x8, P4 ;  /* 0x000000080300780c */ /* 0x040fe20002784270 */
[----:B------:R-:W-:Y:S01]  /*5fa0*/  @P2 STG.E.U16 desc[UR38][R8.64+0xc2], R75 ;  /* 0x0000c24b08002986 */ /* 0x000fe2000c101526 */
[----:B------:R-:W-:Y:S02]  /*5fb0*/  F2FP.F16.F32.PACK_AB R77, RZ, R77 ;  /* 0x0000004dff4d723e */ /* 0x000fe400000000ff */
[C---:B------:R-:W-:Y:S01]  /*5fc0*/  ISETP.GT.AND P2, PT, R4.reuse, 0x71, PT ;  /* 0x000000710400780c */ /* 0x040fe20003f44270 */
[----:B------:R-:W-:Y:S01]  /*5fd0*/  @P5 STG.E.U16 desc[UR38][R6.64+0xd0], R76 ;  /* 0x0000d04c06005986 */ /* 0x000fe2000c101526 */
[----:B------:R-:W-:Y:S02]  /*5fe0*/  ISETP.GT.AND P5, PT, R3, 0x8, P0 ;  /* 0x000000080300780c */ /* 0x000fe400007a4270 */
[C---:B------:R-:W-:Y:S01]  /*5ff0*/  ISETP.GT.AND P1, PT, R4.reuse, 0x78, PT ;  /* 0x000000780400780c */ /* 0x040fe20003f24270 */
[----:B------:R-:W-:Y:S01]  /*6000*/  @P3 STG.E.U16 desc[UR38][R6.64+0xd2], R77 ;  /* 0x0000d24d06003986 */ /* 0x000fe2000c101526 */
[----:B------:R-:W-:-:S02]  /*6010*/  ISETP.GT.AND P3, PT, R4, 0x70, PT ;  /* 0x000000700400780c */ /* 0x000fc40003f64270 */
[----:B------:R-:W-:Y:S01]  /*6020*/  ISETP.GT.AND P0, PT, R4, 0x79, PT ;  /* 0x000000790400780c */ /* 0x000fe20003f04270 */
[----:B------:R-:W-:Y:S01]  /*6030*/  @P4 IMAD.MOV.U32 R4, RZ, RZ, R8 ;  /* 0x000000ffff044224 */ /* 0x000fe200078e0008 */
[----:B------:R-:W-:Y:S01]  /*6040*/  F2FP.F16.F32.PACK_AB R78, RZ, R78 ;  /* 0x0000004eff4e723e */ /* 0x000fe200000000ff */
[----:B------:R-:W-:Y:S01]  /*6050*/  @P4 IMAD.MOV.U32 R5, RZ, RZ, R9 ;  /* 0x000000ffff054224 */ /* 0x000fe200078e0009 */
[----:B------:R-:W-:Y:S02]  /*6060*/  F2FP.F16.F32.PACK_AB R79, RZ, R79 ;  /* 0x0000004fff4f723e */ /* 0x000fe400000000ff */
[----:B------:R-:W-:Y:S02]  /*6070*/  F2FP.F16.F32.PACK_AB R80, RZ, R80 ;  /* 0x00000050ff50723e */ /* 0x000fe400000000ff */
[----:B------:R0:W-:Y:S01]  /*6080*/  @P4 STG.E.U16 desc[UR38][R4.64+0xd0], R78 ;  /* 0x0000d04e04004986 */ /* 0x0001e2000c101526 */
[----:B------:R-:W-:Y:S02]  /*6090*/  ISETP.GT.AND P4, PT, R3, RZ, P2 ;  /* 0x000000ff0300720c */ /* 0x000fe40001784270 */
[----:B------:R-:W-:-:S02]  /*60a0*/  F2FP.F16.F32.PACK_AB R81, RZ, R81 ;  /* 0x00000051ff51723e */ /* 0x000fc400000000ff */
[----:B------:R-:W-:Y:S02]  /*60b0*/  ISETP.GT.AND P2, PT, R3, 0x8, P2 ;  /* 0x000000080300780c */ /* 0x000fe40001744270 */
[----:B------:R-:W-:Y:S02]  /*60c0*/  F2FP.F16.F32.PACK_AB R82, RZ, R82 ;  /* 0x00000052ff52723e */ /* 0x000fe400000000ff */
[----:B------:R-:W-:Y:S02]  /*60d0*/  F2FP.F16.F32.PACK_AB R83, RZ, R83 ;  /* 0x00000053ff53723e */ /* 0x000fe400000000ff */
[----:B------:R-:W-:Y:S01]  /*60e0*/  F2FP.F16.F32.PACK_AB R84, RZ, R84 ;  /* 0x00000054ff54723e */ /* 0x000fe200000000ff */
[----:B0-----:R-:W-:Y:S01]  /*60f0*/  @P5 IMAD.MOV.U32 R4, RZ, RZ, R8 ;  /* 0x000000ffff045224 */ /* 0x001fe200078e0008 */
[----:B------:R-:W-:Y:S01]  /*6100*/  F2FP.F16.F32.PACK_AB R85, RZ, R85 ;  /* 0x00000055ff55723e */ /* 0x000fe200000000ff */
[----:B------:R-:W-:Y:S01]  /*6110*/  @P5 IMAD.MOV.U32 R5, RZ, RZ, R9 ;  /* 0x000000ffff055224 */ /* 0x000fe200078e0009 */
[----:B------:R-:W-:-:S02]  /*6120*/  F2FP.F16.F32.PACK_AB R86, RZ, R86 ;  /* 0x00000056ff56723e */ /* 0x000fc400000000ff */
[----:B------:R-:W-:Y:S02]  /*6130*/  F2FP.F16.F32.PACK_AB R87, RZ, R87 ;  /* 0x00000057ff57723e */ /* 0x000fe400000000ff */
[----:B------:R0:W-:Y:S01]  /*6140*/  @P5 STG.E.U16 desc[UR38][R4.64+0xd2], R79 ;  /* 0x0000d24f04005986 */ /* 0x0001e2000c101526 */
[C---:B------:R-:W-:Y:S02]  /*6150*/  ISETP.GT.AND P5, PT, R3.reuse, RZ, P3 ;  /* 0x000000ff0300720c */ /* 0x040fe40001fa4270 */
[----:B------:R-:W-:-:S11]  /*6160*/  ISETP.GT.AND P3, PT, R3, 0x8, P3 ;  /* 0x000000080300780c */ /* 0x000fd60001f64270 */
[----:B0-----:R-:W-:Y:S02]  /*6170*/  @P5 IMAD.MOV.U32 R4, RZ, RZ, R6 ;  /* 0x000000ffff045224 */ /* 0x001fe400078e0006 */
[----:B------:R-:W-:-:S05]  /*6180*/  @P5 IMAD.MOV.U32 R5, RZ, RZ, R7 ;  /* 0x000000ffff055224 */ /* 0x000fca00078e0007 */
[----:B------:R0:W-:Y:S01]  /*6190*/  @P5 STG.E.U16 desc[UR38][R4.64+0xe0], R80 ;  /* 0x0000e05004005986 */ /* 0x0001e2000c101526 */
[C---:B------:R-:W-:Y:S02]  /*61a0*/  ISETP.GT.AND P5, PT, R3.reuse, RZ, P0 ;  /* 0x000000ff0300720c */ /* 0x040fe400007a4270 */
[----:B------:R-:W-:Y:S01]  /*61b0*/  ISETP.GT.AND P0, PT, R3, 0x8, P0 ;  /* 0x000000080300780c */ /* 0x000fe20000704270 */
[----:B0-----:R-:W-:Y:S02]  /*61c0*/  @P4 IMAD.MOV.U32 R4, RZ, RZ, R6 ;  /* 0x000000ffff044224 */ /* 0x001fe400078e0006 */
[----:B------:R-:W-:-:S05]  /*61d0*/  @P4 IMAD.MOV.U32 R5, RZ, RZ, R7 ;  /* 0x000000ffff054224 */ /* 0x000fca00078e0007 */
[----:B------:R0:W-:Y:S01]  /*61e0*/  @P4 STG.E.U16 desc[UR38][R4.64+0xe2], R81 ;  /* 0x0000e25104004986 */ /* 0x0001e2000c101526 */
[C---:B------:R-:W-:Y:S02]  /*61f0*/  ISETP.GT.AND P4, PT, R3.reuse, RZ, P1 ;  /* 0x000000ff0300720c */ /* 0x040fe40000f84270 */
[----:B------:R-:W-:Y:S01]  /*6200*/  ISETP.GT.AND P1, PT, R3, 0x8, P1 ;  /* 0x000000080300780c */ /* 0x000fe20000f24270 */
[----:B0-----:R-:W-:Y:S02]  /*6210*/  @P3 IMAD.MOV.U32 R4, RZ, RZ, R8 ;  /* 0x000000ffff043224 */ /* 0x001fe400078e0008 */
[----:B------:R-:W-:-:S05]  /*6220*/  @P3 IMAD.MOV.U32 R5, RZ, RZ, R9 ;  /* 0x000000ffff053224 */ /* 0x000fca00078e0009 */
[----:B------:R0:W-:Y:S02]  /*6230*/  @P3 STG.E.U16 desc[UR38][R4.64+0xe0], R82 ;  /* 0x0000e05204003986 */ /* 0x0001e4000c101526 */
[----:B0-----:R-:W-:Y:S02]  /*6240*/  @P2 IMAD.MOV.U32 R4, RZ, RZ, R8 ;  /* 0x000000ffff042224 */ /* 0x001fe400078e0008 */
[----:B------:R-:W-:-:S05]  /*6250*/  @P2 IMAD.MOV.U32 R5, RZ, RZ, R9 ;  /* 0x000000ffff052224 */ /* 0x000fca00078e0009 */
[----:B------:R0:W-:Y:S02]  /*6260*/  @P2 STG.E.U16 desc[UR38][R4.64+0xe2], R83 ;  /* 0x0000e25304002986 */ /* 0x0001e4000c101526 */
[----:B0-----:R-:W-:Y:S02]  /*6270*/  @P4 IMAD.MOV.U32 R4, RZ, RZ, R6 ;  /* 0x000000ffff044224 */ /* 0x001fe400078e0006 */
[----:B------:R-:W-:-:S05]  /*6280*/  @P4 IMAD.MOV.U32 R5, RZ, RZ, R7 ;  /* 0x000000ffff054224 */ /* 0x000fca00078e0007 */
[----:B------:R0:W-:Y:S04]  /*6290*/  @P4 STG.E.U16 desc[UR38][R4.64+0xf0], R84 ;  /* 0x0000f05404004986 */ /* 0x0001e8000c101526 */
[----:B------:R1:W-:Y:S01]  /*62a0*/  @P5 STG.E.U16 desc[UR38][R6.64+0xf2], R85 ;  /* 0x0000f25506005986 */ /* 0x0003e2000c101526 */
[----:B0-----:R-:W-:Y:S02]  /*62b0*/  @P1 IMAD.MOV.U32 R4, RZ, RZ, R8 ;  /* 0x000000ffff041224 */ /* 0x001fe400078e0008 */
[----:B------:R-:W-:-:S05]  /*62c0*/  @P1 IMAD.MOV.U32 R5, RZ, RZ, R9 ;  /* 0x000000ffff051224 */ /* 0x000fca00078e0009 */
[----:B------:R1:W-:Y:S04]  /*62d0*/  @P1 STG.E.U16 desc[UR38][R4.64+0xf0], R86 ;  /* 0x0000f05604001986 */ /* 0x0003e8000c101526 */
[----:B------:R1:W-:Y:S02]  /*62e0*/  @P0 STG.E.U16 desc[UR38][R8.64+0xf2], R87 ;  /* 0x0000f25708000986 */ /* 0x0003e4000c101526 */
.L_x_160:
[----:B------:R-:W-:Y:S05]  /*62f0*/  BSYNC B0 ;  /* 0x0000000000007941 */ /* 0x000fea0003800000 */
.L_x_34:
[----:B------:R-:W-:Y:S01]  /*6300*/  IADD3 R16, P0, R16, UR36, RZ ;  /* 0x0000002410107c10 */ /* 0x000fe2000ff1e0ff */
[----:B------:R-:W-:Y:S01]  /*6310*/  ULDC.64 UR4, c[0x0][0x650] ;  /* 0x0001940000047ab9 */ /* 0x000fe20000000a00 */
[----:B------:R-:W-:Y:S01]  /*6320*/  PRMT R3, RZ, 0x7610, R3 ;  /* 0x00007610ff037816 */ /* 0x000fe20000000003 */
[----:B------:R-:W-:Y:S01]  /*6330*/  IMAD.MOV.U32 R100, RZ, RZ, -0x1 ;  /* 0xffffffffff647424 */ /* 0x000fe200078e00ff */
[----:B------:R-:W-:Y:S01]  /*6340*/  IADD3.X R17, R17, UR42, RZ, P0, !PT ;  /* 0x0000002a11117c10 */ /* 0x000fe200087fe4ff */
[----:B------:R-:W-:Y:S01]  /*6350*/  IMAD.MOV.U32 R101, RZ, RZ, -0x1 ;  /* 0xffffffffff657424 */ /* 0x000fe200078e00ff */
[----:B------:R-:W-:-:S04]  /*6360*/  ISETP.GE.U32.AND P0, PT, R16, UR4, PT ;  /* 0x0000000410007c0c */ /* 0x000fc8000bf06070 */
[----:B------:R-:W-:-:S13]  /*6370*/  ISETP.GE.U32.AND.EX P0, PT, R17, UR5, PT, P0 ;  /* 0x0000000511007c0c */ /* 0x000fda000bf06100 */
[----:B------:R-:W-:Y:S05]  /*6380*/  @P0 BRA `(.L_x_161) ;  /* 0x00000004004c0947 */ /* 0x000fea0003800000 */
[----:B------:R-:W0:Y:S01]  /*6390*/  LDC.64 R10, c[0x0][0x628] ;  /* 0x00018a00ff0a7b82 */ /* 0x000e220000000a00 */
[----:B---3--:R-:W3:Y:S01]  /*63a0*/  S2R R12, SR_CTAID.X ;  /* 0x00000000000c7919 */ /* 0x008ee20000002500 */
[----:B-12-4-:R-:W-:Y:S02]  /*63b0*/  IMAD.MOV.U32 R8, RZ, RZ, R16 ;  /* 0x000000ffff087224 */ /* 0x016fe400078e0010 */
[----:B------:R-:W-:Y:S01]  /*63c0*/  IMAD.MOV.U32 R9, RZ, RZ, R17 ;  /* 0x000000ffff097224 */ /* 0x000fe200078e0011 */
[----:B------:R-:W1:Y:S03]  /*63d0*/  S2R R20, SR_CTAID.Y ;  /* 0x0000000000147919 */ /* 0x000e660000002600 */
[----:B------:R-:W2:Y:S08]  /*63e0*/  LDC R0, c[0x0][0x630] ;  /* 0x00018c00ff007b82 */ /* 0x000eb00000000800 */
[----:B------:R-:W4:Y:S01]  /*63f0*/  LDC.64 R14, c[0x0][0x620] ;  /* 0x00018800ff0e7b82 */ /* 0x000f220000000a00 */
[----:B0-----:R-:W-:-:S04]  /*6400*/  ISETP.NE.U32.AND P0, PT, R10, RZ, PT ;  /* 0x000000ff0a00720c */ /* 0x001fc80003f05070 */
[----:B------:R-:W-:-:S13]  /*6410*/  ISETP.NE.AND.EX P0, PT, R11, RZ, PT, P0 ;  /* 0x000000ff0b00720c */ /* 0x000fda0003f05300 */
[----:B-1234-:R-:W-:Y:S05]  /*6420*/  @!P0 BRA `(.L_x_162) ;  /* 0x0000000000288947 */ /* 0x01efea0003800000 */
        /* <DEDUP_REMOVED lines=10> */
.L_x_162:
[-CC-:B------:R-:W-:Y:S01]  /*64d0*/  SHF.R.U64 R101, R8, R0.reuse, R9.reuse ;  /* 0x0000000008657219 */ /* 0x180fe20000001209 */
[----:B------:R-:W0:Y:S01]  /*64e0*/  LDC.64 R26, c[0x0][0x640] ;  /* 0x00019000ff1a7b82 */ /* 0x000e220000000a00 */
[----:B------:R-:W-:Y:S01]  /*64f0*/  SHF.R.U32.HI R0, RZ, R0, R9 ;  /* 0x00000000ff007219 */ /* 0x000fe20000011609 */
[----:B------:R-:W-:Y:S01]  /*6500*/  ULDC UR4, c[0x0][0x150] ;  /* 0x0000540000047ab9 */ /* 0x000fe20000000800 */
[----:B------:R-:W-:Y:S02]  /*6510*/  IADD3 R3, P0, RZ, -R101, RZ ;  /* 0x80000065ff037210 */ /* 0x000fe40007f1e0ff */
[----:B------:R-:W-:-:S03]  /*6520*/  I2FP.F32.U32 R7, R12 ;  /* 0x0000000c00077245 */ /* 0x000fc60000201000 */
[----:B------:R-:W1:Y:S01]  /*6530*/  LDC R6, c[0x0][0x618] ;  /* 0x00018600ff067b82 */ /* 0x000e620000000800 */
[----:B------:R-:W-:Y:S02]  /*6540*/  IMAD.X R5, RZ, RZ, ~R0, P0 ;  /* 0x000000ffff057224 */ /* 0x000fe400000e0e00 */
[----:B------:R-:W-:Y:S01]  /*6550*/  FMUL R7, R7, UR4 ;  /* 0x0000000407077c20 */ /* 0x000fe20008400000 */
[----:B------:R-:W-:Y:S01]  /*6560*/  ULDC UR4, c[0x0][0x154] ;  /* 0x0000550000047ab9 */ /* 0x000fe20000000800 */
[-C--:B------:R-:W-:Y:S02]  /*6570*/  IMAD R0, R5, R14.reuse, RZ ;  /* 0x0000000e05007224 */ /* 0x080fe400078e02ff */
[C---:B------:R-:W-:Y:S01]  /*6580*/  IMAD.WIDE.U32 R4, R3.reuse, R14, R16 ;  /* 0x0000000e03047225 */ /* 0x040fe200078e0010 */
[----:B------:R-:W2:Y:S01]  /*6590*/  LDC R8, c[0x0][0x608] ;  /* 0x00018200ff087b82 */ /* 0x000ea20000000800 */
[----:B------:R-:W3:Y:S02]  /*65a0*/  F2I.U32.TRUNC.NTZ R7, R7 ;  /* 0x0000000700077305 */ /* 0x000ee4000020f000 */
[----:B------:R-:W-:Y:S01]  /*65b0*/  IMAD R3, R3, R15, R0 ;  /* 0x0000000f03037224 */ /* 0x000fe200078e0200 */
[----:B------:R-:W-:-:S03]  /*65c0*/  I2FP.F32.U32 R0, R20 ;  /* 0x0000001400007245 */ /* 0x000fc60000201000 */
[----:B------:R-:W-:Y:S01]  /*65d0*/  IMAD.IADD R3, R5, 0x1, R3 ;  /* 0x0000000105037824 */ /* 0x000fe200078e0203 */
[----:B------:R-:W4:Y:S01]  /*65e0*/  LDC R11, c[0x0][0x658] ;  /* 0x00019600ff0b7b82 */ /* 0x000f220000000800 */
[----:B0-----:R-:W-:-:S04]  /*65f0*/  ISETP.NE.U32.AND P0, PT, R26, RZ, PT ;  /* 0x000000ff1a00720c */ /* 0x001fc80003f05070 */
[----:B------:R-:W-:-:S03]  /*6600*/  ISETP.NE.AND.EX P0, PT, R27, RZ, PT, P0 ;  /* 0x000000ff1b00720c */ /* 0x000fc60003f05300 */
[----:B------:R-:W0:Y:S01]  /*6610*/  LDC R9, c[0x0][0x144] ;  /* 0x00005100ff097b82 */ /* 0x000e220000000800 */
[-C--:B-1----:R-:W-:Y:S01]  /*6620*/  SHF.R.U64 R10, R4, R6.reuse, R3 ;  /* 0x00000006040a7219 */ /* 0x082fe20000001203 */
[----:B---3--:R-:W-:Y:S01]  /*6630*/  IMAD.MOV R7, RZ, RZ, -R7 ;  /* 0x000000ffff077224 */ /* 0x008fe200078e0a07 */
[----:B------:R-:W-:Y:S01]  /*6640*/  SHF.R.U32.HI R3, RZ, R6, R3 ;  /* 0x00000006ff037219 */ /* 0x000fe20000011603 */
[----:B------:R-:W-:-:S04]  /*6650*/  FMUL R6, R0, UR4 ;  /* 0x0000000400067c20 */ /* 0x000fc80008400000 */
[----:B------:R-:W1:Y:S01]  /*6660*/  LDC R21, c[0x0][0x148] ;  /* 0x00005200ff157b82 */ /* 0x000e620000000800 */
[----:B------:R3:W0:Y:S01]  /*6670*/  F2I.U32.TRUNC.NTZ R14, R6 ;  /* 0x00000006000e7305 */ /* 0x000622000020f000 */
[-CC-:B--2---:R-:W-:Y:S02]  /*6680*/  SHF.R.U64 R13, R10, R8.reuse, R3.reuse ;  /* 0x000000080a0d7219 */ /* 0x184fe40000001203 */
[----:B------:R-:W-:-:S04]  /*6690*/  SHF.R.U32.HI R0, RZ, R8, R3 ;  /* 0x00000008ff007219 */ /* 0x000fc80000011603 */
[----:B-----5:R-:W2:Y:S01]  /*66a0*/  LDC R24, c[0x0][0x648] ;  /* 0x00019200ff187b82 */ /* 0x020ea20000000800 */
[-CC-:B----4-:R-:W-:Y:S02]  /*66b0*/  SHF.R.U64 R15, R13, R11.reuse, R0.reuse ;  /* 0x0000000b0d0f7219 */ /* 0x190fe40000001200 */
[----:B------:R-:W-:-:S03]  /*66c0*/  SHF.R.U32.HI R5, RZ, R11, R0 ;  /* 0x0000000bff057219 */ /* 0x000fc60000011600 */
[----:B------:R-:W-:Y:S02]  /*66d0*/  IMAD.MOV.U32 R4, RZ, RZ, R15 ;  /* 0x000000ffff047224 */ /* 0x000fe400078e000f */
[----:B------:R-:W4:Y:S01]  /*66e0*/  LDC R28, c[0x0][0x638] ;  /* 0x00018e00ff1c7b82 */ /* 0x000f220000000800 */
[----:B0-----:R-:W-:-:S07]  /*66f0*/  IMAD R25, R9, R7, R12 ;  /* 0x0000000709197224 */ /* 0x001fce00078e020c */
[----:B------:R-:W0:Y:S08]  /*6700*/  LDC R29, c[0x0][0x610] ;  /* 0x00018400ff1d7b82 */ /* 0x000e300000000800 */
[----:B------:R-:W0:Y:S01]  /*6710*/  LDC R30, c[0x0][0x600] ;  /* 0x00018000ff1e7b82 */ /* 0x000e220000000800 */
[----:B-123--:R-:W-:Y:S05]  /*6720*/  @!P0 BRA `(.L_x_163) ;  /* 0x0000000000288947 */ /* 0x00efea0003800000 */
[----:B------:R-:W1:Y:S02]  /*6730*/  LDC R0, c[0x0][0x64c] ;  /* 0x00019300ff007b82 */ /* 0x000e640000000800 */
[----:B-1----:R-:W-:-:S05]  /*6740*/  IADD3 R3, P0, R15, R0, RZ ;  /* 0x000000000f037210 */ /* 0x002fca0007f1e0ff */
        /* <DEDUP_REMOVED lines=8> */
.L_x_163:
[----:B------:R-:W-:Y:S01]  /*67d0*/  ISETP.NE.AND P0, PT, R2, 0x1, PT ;  /* 0x000000010200780c */ /* 0x000fe20003f05270 */
[----:B------:R-:W-:Y:S01]  /*67e0*/  IMAD.MOV R14, RZ, RZ, -R14 ;  /* 0x000000ffff0e7224 */ /* 0x000fe200078e0a0e */
[----:B------:R-:W-:Y:S02]  /*67f0*/  SHF.R.U64 R3, R4, R24, R5 ;  /* 0x0000001804037219 */ /* 0x000fe40000001205 */
[----:B------:R-:W-:Y:S02]  /*6800*/  LOP3.LUT R0, R13, R98, RZ, 0xc0, !PT ;  /* 0x000000620d007212 */ /* 0x000fe400078ec0ff */
[----:B------:R-:W-:Y:S01]  /*6810*/  LOP3.LUT R10, R10, R97, RZ, 0xc0, !PT ;  /* 0x000000610a0a7212 */ /* 0x000fe200078ec0ff */
[----:B------:R-:W-:Y:S02]  /*6820*/  IMAD.MOV R4, RZ, RZ, -R3 ;  /* 0x000000ffff047224 */ /* 0x000fe400078e0a03 */
[----:B------:R-:W-:Y:S02]  /*6830*/  IMAD R0, R93, R3, R0 ;  /* 0x000000035d007224 */ /* 0x000fe400078e0200 */
[----:B----4-:R-:W-:-:S02]  /*6840*/  IMAD R3, R4, R28, R15 ;  /* 0x0000001c04037224 */ /* 0x010fc400078e020f */
[----:B------:R-:W-:Y:S02]  /*6850*/  @P0 IMAD R25, R21, R14, R20 ;  /* 0x0000000e15190224 */ /* 0x000fe400078e0214 */
[----:B0-----:R-:W-:Y:S02]  /*6860*/  IMAD R5, R3, R30, R10 ;  /* 0x0000001e03057224 */ /* 0x001fe400078e020a */
[----:B------:R-:W-:Y:S02]  /*6870*/  IMAD R0, R0, R29, R25 ;  /* 0x0000001d00007224 */ /* 0x000fe400078e0219 */
[----:B------:R-:W-:-:S03]  /*6880*/  IMAD.MOV.U32 R4, RZ, RZ, 0x1 ;  /* 0x00000001ff047424 */ /* 0x000fc600078e00ff */
[----:B------:R-:W-:Y:S02]  /*6890*/  SEL R100, R5, R0, !P0 ;  /* 0x0000000005647207 */ /* 0x000fe40004000000 */
[----:B------:R-:W-:Y:S02]  /*68a0*/  PRMT R3, R4, 0x7610, R3 ;  /* 0x0000761004037816 */ /* 0x000fe40000000003 */
[----:B------:R-:W-:-:S07]  /*68b0*/  SEL R0, R0, R5, !P0 ;  /* 0x0000000500007207 */ /* 0x000fce0004000000 */
.L_x_161:
[----:B------:R-:W-:Y:S01]  /*68c0*/  UIMAD.WIDE.U32 UR4, UR41, 0x24924925, URZ ;  /* 0x24924925290478a5 */ /* 0x000fe2000f8e003f */
[----:B------:R-:W-:Y:S01]  /*68d0*/  LOP3.LUT P0, RZ, R3, 0xff, RZ, 0xc0, !PT ;  /* 0x000000ff03ff7812 */ /* 0x000fe2000780c0ff */
[----:B------:R-:W-:Y:S02]  /*68e0*/  IMAD.MOV.U32 R103, RZ, RZ, R0 ;  /* 0x000000ffff677224 */ /* 0x000fe400078e0000 */
[----:B------:R-:W-:-:S04]  /*68f0*/  UIADD3 UR4, UR41, -UR5, URZ ;  /* 0x8000000529047290 */ /* 0x000fc8000fffe03f */
[----:B------:R-:W-:-:S04]  /*6900*/  ULEA.HI UR4, UR4, UR5, URZ, 0x1f ;  /* 0x0000000504047291 */ /* 0x000fc8000f8ff83f */
[----:B------:R-:W-:-:S04]  /*6910*/  USHF.R.U32.HI UR4, URZ, 0x2, UR4 ;  /* 0x000000023f047899 */ /* 0x000fc80008011604 */
[----:B------:R-:W-:Y:S01]  /*6920*/  UIMAD UR41, UR4, -0x7, UR41 ;  /* 0xfffffff9042978a4 */ /* 0x000fe2000f8e0229 */
[----:B------:R-:W-:Y:S11]  /*6930*/  @P0 BRA `(.L_x_164) ;  /* 0xffffffa800f00947 */ /* 0x000ff6000383ffff */
[----:B------:R-:W-:Y:S05]  /*6940*/  EXIT ;  /* 0x000000000000794d */ /* 0x000fea0003800000 */
.L_x_7:
        /* <DEDUP_REMOVED lines=26> */
.L_x_166:
[----:B------:R-:W0:Y:S01]  /*6af0*/  LDC.64 R28, c[0x0][0x640] ;  /* 0x00019000ff1c7b82 */ /* 0x000e220000000a00 */
[-CC-:B------:R-:W-:Y:S01]  /*6b00*/  SHF.R.U64 R21, R14, R8.reuse, R15.reuse ;  /* 0x000000080e157219 */ /* 0x180fe2000000120f */
[----:B------:R-:W-:Y:S01]  /*6b10*/  IMAD.MOV.U32 R31, RZ, RZ, 0x1 ;  /* 0x00000001ff1f7424 */ /* 0x000fe200078e00ff */
[----:B------:R-:W-:Y:S02]  /*6b20*/  SHF.R.U32.HI R7, RZ, R8, R15 ;  /* 0x00000008ff077219 */ /* 0x000fe4000001160f */
[----:B------:R-:W-:-:S03]  /*6b30*/  IADD3 R13, P0, RZ, -R21, RZ ;  /* 0x80000015ff0d7210 */ /* 0x000fc60007f1e0ff */
[----:B------:R-:W1:Y:S02]  /*6b40*/  LDC R12, c[0x0][0x618] ;  /* 0x00018600ff0c7b82 */ /* 0x000e640000000800 */
[----:B------:R-:W-:Y:S02]  /*6b50*/  IMAD.X R7, RZ, RZ, ~R7, P0 ;  /* 0x000000ffff077224 */ /* 0x000fe400000e0e07 */
[----:B------:R-:W-:-:S04]  /*6b60*/  IMAD.WIDE.U32 R10, R13, R24, R16 ;  /* 0x000000180d0a7225 */ /* 0x000fc800078e0010 */
[----:B------:R-:W2:Y:S01]  /*6b70*/  LDC R14, c[0x0][0x608] ;  /* 0x00018200ff0e7b82 */ /* 0x000ea20000000800 */
[----:B------:R-:W-:-:S04]  /*6b80*/  IMAD R8, R7, R24, RZ ;  /* 0x0000001807087224 */ /* 0x000fc800078e02ff */
[----:B------:R-:W-:-:S03]  /*6b90*/  IMAD R7, R13, R25, R8 ;  /* 0x000000190d077224 */ /* 0x000fc600078e0208 */
[----:B------:R-:W3:Y:S01]  /*6ba0*/  LDC R26, c[0x0][0x658] ;  /* 0x00019600ff1a7b82 */ /* 0x000ee20000000800 */
[----:B------:R-:W-:Y:S01]  /*6bb0*/  IMAD.IADD R7, R11, 0x1, R7 ;  /* 0x000000010b077824 */ /* 0x000fe200078e0207 */
[----:B0-----:R-:W-:Y:S01]  /*6bc0*/  ISETP.NE.U32.AND P0, PT, R28, RZ, PT ;  /* 0x000000ff1c00720c */ /* 0x001fe20003f05070 */
[----:B------:R-:W-:-:S03]  /*6bd0*/  IMAD.MOV.U32 R11, RZ, RZ, -0x1 ;  /* 0xffffffffff0b7424 */ /* 0x000fc600078e00ff */
        /* <DEDUP_REMOVED lines=8> */
[-C--:B---3--:R-:W-:Y:S02]  /*6c60*/  SHF.L.U32 R10, R11, R26.reuse, RZ ;  /* 0x0000001a0b0a7219 */ /* 0x088fe400000006ff */
[--C-:B------:R-:W-:Y:S02]  /*6c70*/  SHF.R.U64 R24, R22, R26, R7.reuse ;  /* 0x0000001a16187219 */ /* 0x100fe40000001207 */
[----:B------:R-:W-:Y:S02]  /*6c80*/  LOP3.LUT R33, RZ, R10, RZ, 0x33, !PT ;  /* 0x0000000aff217212 */ /* 0x000fe400078e33ff */
[----:B------:R-:W-:Y:S01]  /*6c90*/  SHF.R.U32.HI R11, RZ, R26, R7 ;  /* 0x0000001aff0b7219 */ /* 0x000fe20000011607 */
[----:B------:R-:W3:Y:S01]  /*6ca0*/  LDC R30, c[0x0][0x610] ;  /* 0x00018400ff1e7b82 */ /* 0x000ee20000000800 */
[----:B------:R-:W-:Y:S01]  /*6cb0*/  IMAD.MOV.U32 R10, RZ, RZ, R24 ;  /* 0x000000ffff0a7224 */ /* 0x000fe200078e0018 */
[----:B------:R-:W-:Y:S06]  /*6cc0*/  @!P0 BRA `(.L_x_167) ;  /* 0x0000000000288947 */ /* 0x000fec0003800000 */
        /* <DEDUP_REMOVED lines=10> */
.L_x_167:
[----:B------:R-:W-:Y:S02]  /*6d70*/  ISETP.NE.AND P0, PT, R2, 0x1, PT ;  /* 0x000000010200780c */ /* 0x000fe40003f05270 */
[----:B-1----:R-:W-:Y:S01]  /*6d80*/  SHF.R.U64 R8, R10, R8, R11 ;  /* 0x000000080a087219 */ /* 0x002fe2000000120b */
[----:B0-----:R-:W-:Y:S01]  /*6d90*/  VIADD R11, R25, 0xffffffff ;  /* 0xffffffff190b7836 */ /* 0x001fe20000000000 */
[----:B------:R-:W-:Y:S02]  /*6da0*/  SHF.L.U32 R31, R31, R26, RZ ;  /* 0x0000001a1f1f7219 */ /* 0x000fe400000006ff */
[----:B------:R-:W-:Y:S01]  /*6db0*/  LOP3.LUT R5, R22, R33, RZ, 0xc0, !PT ;  /* 0x0000002116057212 */ /* 0x000fe200078ec0ff */
[----:B------:R-:W-:-:S04]  /*6dc0*/  IMAD.MOV R7, RZ, RZ, -R8 ;  /* 0x000000ffff077224 */ /* 0x000fc800078e0a08 */
[----:B------:R-:W-:Y:S02]  /*6dd0*/  IMAD R5, R31, R8, R5 ;  /* 0x000000081f057224 */ /* 0x000fe400078e0205 */
[----:B------:R-:W-:Y:S01]  /*6de0*/  @P0 IMAD R6, R9, R23, R4 ;  /* 0x0000001709060224 */ /* 0x000fe200078e0204 */
[----:B------:R-:W-:Y:S01]  /*6df0*/  LOP3.LUT R9, R20, R11, RZ, 0xc0, !PT ;  /* 0x0000000b14097212 */ /* 0x000fe200078ec0ff */
[----:B--2---:R-:W-:Y:S02]  /*6e00*/  IMAD R4, R7, R27, R24 ;  /* 0x0000001b07047224 */ /* 0x004fe400078e0218 */
[----:B---3--:R-:W-:Y:S02]  /*6e10*/  IMAD R6, R5, R30, R6 ;  /* 0x0000001e05067224 */ /* 0x008fe400078e0206 */
[----:B------:R-:W-:Y:S02]  /*6e20*/  IMAD R5, R4, R25, R9 ;  /* 0x0000001904057224 */ /* 0x000fe400078e0209 */
[----:B------:R-:W-:-:S02]  /*6e30*/  IMAD.MOV.U32 R8, RZ, RZ, 0x1 ;  /* 0x00000001ff087424 */ /* 0x000fc400078e00ff */
[----:B------:R-:W-:Y:S01]  /*6e40*/  IMAD.MOV.U32 R7, RZ, RZ, R21 ;  /* 0x000000ffff077224 */ /* 0x000fe200078e0015 */
[----:B------:R-:W-:Y:S02]  /*6e50*/  SEL R19, R5, R6, !P0 ;  /* 0x0000000605137207 */ /* 0x000fe40004000000 */
[----:B------:R-:W-:-:S07]  /*6e60*/  SEL R12, R6, R5, !P0 ;  /* 0x00000005060c7207 */ /* 0x000fce0004000000 */
.L_x_165:
[----:B------:R-:W-:-:S08]  /*6e70*/  NOP ;  /* 0x0000000000007918 */ /* 0x000fd00000000000 */
[----:B------:R-:W0:-:S00]  /*6e80*/  USETMAXREG.DEALLOC.CTAPOOL 0x28 ;  /* 0x00000028000079c8 */ /* 0x000e0000080e0500 */
[----:B0-----:R-:W-:-:S13]  /*6e90*/  ISETP.NE.AND P0, PT, R3, RZ, PT ;  /* 0x000000ff0300720c */ /* 0x001fda0003f05270 */
[----:B------:R-:W-:Y:S05]  /*6ea0*/  @P0 EXIT ;  /* 0x000000000000094d */ /* 0x000fea0003800000 */
[----:B------:R-:W-:Y:S01]  /*6eb0*/  LOP3.LUT P0, RZ, R8, 0xff, RZ, 0xc0, !PT ;  /* 0x000000ff08ff7812 */ /* 0x000fe2000780c0ff */
[----:B------:R-:W-:Y:S02]  /*6ec0*/  IMAD.MOV.U32 R3, RZ, RZ, 0x1 ;  /* 0x00000001ff037424 */ /* 0x000fe400078e00ff */
[----:B------:R-:W-:-:S10]  /*6ed0*/  IMAD.MOV.U32 R13, RZ, RZ, RZ ;  /* 0x000000ffff0d7224 */ /* 0x000fd400078e00ff */
[----:B------:R-:W-:Y:S05]  /*6ee0*/  @!P0 BRA `(.L_x_168) ;  /* 0x0000000c00808947 */ /* 0x000fea0003800000 */
[----:B------:R-:W0:Y:S01]  /*6ef0*/  LDC R3, c[0x0][0x28c] ;  /* 0x0000a300ff037b82 */ /* 0x000e220000000800 */
[----:B------:R-:W-:Y:S01]  /*6f00*/  UMOV UR13, 0x1 ;  /* 0x00000001000d7882 */ /* 0x000fe20000000000 */
[----:B------:R-:W-:Y:S01]  /*6f10*/  ULDC UR5, c[0x0][0x658] ;  /* 0x0001960000057ab9 */ /* 0x000fe20000000800 */
[----:B------:R-:W-:Y:S01]  /*6f20*/  UMOV UR7, 0xffffffff ;  /* 0xffffffff00077882 */ /* 0x000fe20000000000 */
[----:B------:R-:W-:Y:S01]  /*6f30*/  BSSY B0, `(.L_x_168) ;  /* 0x00000db000007945 */ /* 0x000fe20003800000 */
[----:B------:R-:W-:Y:S01]  /*6f40*/  USHF.L.U32 UR7, UR7, UR5, URZ ;  /* 0x0000000507077299 */ /* 0x000fe2000800063f */
[----:B------:R-:W-:Y:S01]  /*6f50*/  IMAD.MOV.U32 R11, RZ, RZ, 0x1 ;  /* 0x00000001ff0b7424 */ /* 0x000fe200078e00ff */
[----:B------:R-:W-:Y:S01]  /*6f60*/  LOP3.LUT R10, R18, 0x2, RZ, 0xfc, !PT ;  /* 0x00000002120a7812 */ /* 0x000fe200078efcff */
[----:B------:R-:W1:Y:S01]  /*6f70*/  S2UR UR9, SR_CgaCtaId ;  /* 0x00000000000979c3 */ /* 0x000e620000008800 */
[----:B------:R-:W-:Y:S01]  /*6f80*/  IMAD.MOV.U32 R13, RZ, RZ, RZ ;  /* 0x000000ffff0d7224 */ /* 0x000fe200078e00ff */
[----:B------:R-:W-:Y:S01]  /*6f90*/  ULDC UR4, c[0x0][0x600] ;  /* 0x0001800000047ab9 */ /* 0x000fe20000000800 */
[----:B------:R-:W-:Y:S01]  /*6fa0*/  UMOV UR14, 0x11 ;  /* 0x00000011000e7882 */ /* 0x000fe20000000000 */
[----:B------:R-:W-:-:S02]  /*6fb0*/  USHF.L.U32 UR5, UR13, UR5, URZ ;  /* 0x000000050d057299 */ /* 0x000fc4000800063f */
[----:B------:R-:W-:Y:S02]  /*6fc0*/  UIADD3 UR4, UR4, -0x1, URZ ;  /* 0xffffffff04047890 */ /* 0x000fe4000fffe03f */
[----:B------:R-:W-:Y:S01]  /*6fd0*/  ULOP3.LUT UR7, URZ, UR7, URZ, 0x33, !UPT ;  /* 0x000000073f077292 */ /* 0x000fe2000f8e333f */
[----:B------:R-:W-:Y:S01]  /*6fe0*/  ULDC.64 UR24, c[0x0][0x198] ;  /* 0x0000660000187ab9 */ /* 0x000fe20000000a00 */
[----:B0-----:R-:W-:-:S05]  /*6ff0*/  VIADD R3, R3, 0x3f ;  /* 0x0000003f03037836 */ /* 0x001fca0000000000 */
[----:B------:R-:W-:Y:S01]  /*7000*/  SHF.R.S32.HI R4, RZ, 0x1f, R3 ;  /* 0x0000001fff047819 */ /* 0x000fe20000011403 */
[----:B-1----:R-:W-:-:S03]  /*7010*/  USHF.R.U32.HI UR26, URZ, 0x2, UR9 ;  /* 0x000000023f1a7899 */ /* 0x002fc60008011609 */
[----:B------:R-:W-:Y:S01]  /*7020*/  LEA.HI R4, R4, R3, RZ, 0x6 ;  /* 0x0000000304047211 */ /* 0x000fe200078f30ff */
[----:B------:R-:W-:Y:S01]  /*7030*/  ULOP3.LUT UR8, UR9, 0x3, URZ, 0xc0, !UPT ;  /* 0x0000000309087892 */ /* 0x000fe2000f8ec03f */
[----:B------:R-:W-:Y:S01]  /*7040*/  IMAD.MOV.U32 R3, RZ, RZ, 0x1 ;  /* 0x00000001ff037424 */ /* 0x000fe200078e00ff */
[----:B------:R-:W-:Y:S01]  /*7050*/  USHF.L.U32 UR6, UR9, 0x5, URZ ;  /* 0x0000000509067899 */ /* 0x000fe2000800063f */
[----:B------:R-:W-:Y:S01]  /*7060*/  SHF.R.S32.HI R8, RZ, 0x6, R4 ;  /* 0x00000006ff087819 */ /* 0x000fe20000011404 */
[----:B------:R-:W-:Y:S02]  /*7070*/  USHF.L.U32 UR27, UR9, 0xb, URZ ;  /* 0x0000000b091b7899 */ /* 0x000fe4000800063f */
[----:B------:R-:W-:Y:S02]  /*7080*/  ULOP3.LUT UR9, UR9, 0xfffffffc, URZ, 0xc0, !UPT ;  /* 0xfffffffc09097892 */ /* 0x000fe4000f8ec03f */
[----:B------:R-:W-:Y:S01]  /*7090*/  UISETP.GT.U32.AND UP0, UPT, UR8, 0xffff, UPT ;  /* 0x0000ffff0800788c */ /* 0x000fe2000bf04070 */
[----:B------:R-:W-:Y:S01]  /*70a0*/  VIADD R9, R8, 0x1 ;  /* 0x0000000108097836 */ /* 0x000fe20000000000 */
[----:B------:R-:W-:-:S02]  /*70b0*/  ULOP3.LUT UR11, UR9, 0x1, URZ, 0xfc, !UPT ;  /* 0x00000001090b7892 */ /* 0x000fc4000f8efc3f */
[----:B------:R-:W-:Y:S02]  /*70c0*/  ULOP3.LUT UR12, UR9, 0x2, URZ, 0xfc, !UPT ;  /* 0x00000002090c7892 */ /* 0x000fe4000f8efc3f */
[----:B------:R-:W-:Y:S02]  /*70d0*/  USHF.L.U32 UR10, UR13, UR9, URZ ;  /* 0x000000090d0a7299 */ /* 0x000fe4000800063f */
[----:B------:R-:W-:Y:S02]  /*70e0*/  ULOP3.LUT UR9, UR9, 0x3, URZ, 0xfc, !UPT ;  /* 0x0000000309097892 */ /* 0x000fe4000f8efc3f */
[----:B------:R-:W-:Y:S02]  /*70f0*/  USHF.L.U32 UR11, UR13, UR11, URZ ;  /* 0x0000000b0d0b7299 */ /* 0x000fe4000800063f */
[----:B------:R-:W-:Y:S02]  /*7100*/  USHF.L.U32 UR12, UR13, UR12, URZ ;  /* 0x0000000c0d0c7299 */ /* 0x000fe4000800063f */
[----:B------:R-:W-:-:S02]  /*7110*/  USEL UR8, UR8, 0xffff, !UP0 ;  /* 0x0000ffff08087887 */ /* 0x000fc4000c000000 */
[----:B------:R-:W-:Y:S02]  /*7120*/  USHF.L.U32 UR9, UR13, UR9, URZ ;  /* 0x000000090d097299 */ /* 0x000fe4000800063f */
[----:B------:R-:W-:Y:S02]  /*7130*/  ULOP3.LUT UR10, UR12, UR10, UR11, 0xfe, !UPT ;  /* 0x0000000a0c0a7292 */ /* 0x000fe4000f8efe0b */
[----:B------:R-:W-:Y:S02]  /*7140*/  ULOP3.LUT UR8, UR8, 0xffff, URZ, 0xc0, !UPT ;  /* 0x0000ffff08087892 */ /* 0x000fe4000f8ec03f */
[----:B------:R-:W-:Y:S02]  /*7150*/  ULOP3.LUT UR6, UR6, 0x60, URZ, 0xc0, !UPT ;  /* 0x0000006006067892 */ /* 0x000fe4000f8ec03f */
[----:B------:R-:W-:Y:S02]  /*7160*/  ULOP3.LUT UR13, UR10, UR9, URZ, 0xfc, !UPT ;  /* 0x000000090a0d7292 */ /* 0x000fe4000f8efc3f */
[----:B------:R-:W-:-:S12]  /*7170*/  USHF.L.U32 UR14, UR14, UR8, URZ ;  /* 0x000000080e0e7299 */ /* 0x000fd8000800063f */
.L_x_179:
[----:B------:R-:W-:-:S03]  /*7180*/  UMOV UR8, 0xffffffff ;  /* 0xffffffff00087882 */ /* 0x000fc60000000000 */
[----:B------:R-:W-:Y:S05]  /*7190*/  BRA.DIV UR8, `(.L_x_169) ;  /* 0x0000001208287947 */ /* 0x000fea000b800000 */
[----:B------:R-:W-:-:S13]  /*71a0*/  ELECT P6, URZ, PT ;  /* 0x00000000003f782f */ /* 0x000fda00038c0000 */
.L_x_193:
[----:B------:R-:W0:Y:S01]  /*71b0*/  LDC R4, c[0x0][0x28c] ;  /* 0x0000a300ff047b82 */ /* 0x000e220000000800 */
[----:B------:R-:W-:Y:S01]  /*71c0*/  BSSY B1, `(.L_x_170) ;  /* 0x000003d000017945 */ /* 0x000fe20003800000 */
[----:B0-----:R-:W-:-:S13]  /*71d0*/  ISETP.LT.OR P6, PT, R4, 0x1, !P6 ;  /* 0x000000010400780c */ /* 0x001fda00077c1670 */
[----:B------:R-:W-:Y:S05]  /*71e0*/  @P6 BRA `(.L_x_171) ;  /* 0x0000000000e86947 */ /* 0x000fea0003800000 */
[----:B------:R-:W-:Y:S01]  /*71f0*/  LEA R12, R12, UR26, 0x1 ;  /* 0x0000001a0c0c7c11 */ /* 0x000fe2000f8e08ff */
[----:B------:R-:W-:Y:S01]  /*7200*/  IMAD.MOV.U32 R20, RZ, RZ, RZ ;  /* 0x000000ffff147224 */ /* 0x000fe200078e00ff */
[----:B------:R-:W-:Y:S01]  /*7210*/  LEA R19, R19, UR6, 0x7 ;  /* 0x0000000613137c11 */ /* 0x000fe2000f8e38ff */
[----:B------:R-:W-:Y:S02]  /*7220*/  IMAD.MOV.U32 R4, RZ, RZ, R9 ;  /* 0x000000ffff047224 */ /* 0x000fe400078e0009 */
[----:B------:R-:W-:Y:S02]  /*7230*/  IMAD.MOV.U32 R5, RZ, RZ, R3 ;  /* 0x000000ffff057224 */ /* 0x000fe400078e0003 */
[----:B------:R-:W-:Y:S02]  /*7240*/  IMAD.MOV.U32 R6, RZ, RZ, R13 ;  /* 0x000000ffff067224 */ /* 0x000fe400078e000d */
[----:B------:R-:W-:-:S07]  /*7250*/  IMAD.SHL.U32 R15, R12, 0x40, RZ ;  /* 0x000000400c0f7824 */ /* 0x000fce00078e00ff */
.L_x_174:
[----:B------:R-:W0:Y:S01]  /*7260*/  S2R R21, SR_CgaCtaId ;  /* 0x0000000000157919 */ /* 0x000e220000008800 */
[----:B------:R-:W-:Y:S02]  /*7270*/  MOV R12, 0x400 ;  /* 0x00000400000c7802 */ /* 0x000fe40000000f00 */
[----:B------:R-:W-:-:S13]  /*7280*/  ISETP.NE.AND P1, PT, R0, RZ, PT ;  /* 0x000000ff0000720c */ /* 0x000fda0003f25270 */
[----:B------:R-:W1:Y:S01]  /*7290*/  @!P1 LDC R14, c[0x0][0x500] ;  /* 0x00014000ff0e9b82 */ /* 0x000e620000000800 */
[----:B0-----:R-:W-:Y:S02]  /*72a0*/  LEA R23, R21, R12, 0x18 ;  /* 0x0000000c15177211 */ /* 0x001fe400078ec0ff */
[----:B------:R-:W-:-:S03]  /*72b0*/  SHF.L.U32 R12, R5, 0x1f, RZ ;  /* 0x0000001f050c7819 */ /* 0x000fc600000006ff */
[----:B------:R-:W-:-:S04]  /*72c0*/  IMAD R21, R6, 0x8, R23 ;  /* 0x0000000806157824 */ /* 0x000fc800078e0217 */
[----:B------:R-:W0:Y:S02]  /*72d0*/  SYNCS.PHASECHK.TRANS64.TRYWAIT P0, [R21+URZ+0x38], R12 ;  /* 0x0000380c150075a7 */ /* 0x000e24000800017f */
[----:B01----:R-:W-:Y:S05]  /*72e0*/  @!P0 BRA `(.L_x_172) ;  /* 0x0000000c00f48947 */ /* 0x003fea0003800000 */
.L_x_194:
[----:B0-----:R-:W-:Y:S01]  /*72f0*/  PRMT R12, R10, 0x9910, RZ ;  /* 0x000099100a0c7816 */ /* 0x001fe200000000ff */
[----:B------:R0:W-:Y:S03]  /*7300*/  @!P1 SYNCS.ARRIVE.TRANS64 RZ, [R21+URZ], R14 ;  /* 0x0000000e15ff99a7 */ /* 0x0001e6000800003f */
[----:B------:R-:W-:-:S13]  /*7310*/  ISETP.NE.AND P0, PT, R12, 0x2, PT ;  /* 0x000000020c00780c */ /* 0x000fda0003f05270 */
[----:B0-----:R-:W-:Y:S05]  /*7320*/  @P0 BRA `(.L_x_173) ;  /* 0x0000000000040947 */ /* 0x001fea0003800000 */
[----:B------:R-:W-:Y:S01]  /*7330*/  BPT.TRAP 0x1 ;  /* 0x000000040000795c */ /* 0x000fe20000300000 */
.L_x_173:
[----:B------:R-:W-:Y:S01]  /*7340*/  R2UR UR8, R6 ;  /* 0x00000000060872ca */ /* 0x000fe200000e0000 */
[----:B------:R-:W-:Y:S01]  /*7350*/  VIADD R4, R4, 0xffffffff ;  /* 0xffffffff04047836 */ /* 0x000fe20000000000 */
[----:B------:R-:W-:Y:S01]  /*7360*/  R2UR UR15, R23 ;  /* 0x00000000170f72ca */ /* 0x000fe200000e0000 */
[----:B------:R-:W-:Y:S01]  /*7370*/  UIADD3 UR16, UP0, UR24, 0xf0, URZ ;  /* 0x000000f018107890 */ /* 0x000fe2000ff1e03f */
[----:B------:R-:W-:Y:S01]  /*7380*/  R2UR UR22, R15 ;  /* 0x000000000f1672ca */ /* 0x000fe200000e0000 */
[----:B------:R-:W-:Y:S01]  /*7390*/  UIADD3 UR30, UP1, UR24, 0x1f0, URZ ;  /* 0x000001f0181e7890 */ /* 0x000fe2000ff3e03f */
[----:B------:R-:W-:Y:S01]  /*73a0*/  R2UR UR9, R21 ;  /* 0x00000000150972ca */ /* 0x000fe200000e0000 */
[----:B------:R-:W-:Y:S01]  /*73b0*/  UIADD3.X UR17, URZ, UR25, URZ, UP0, !UPT ;  /* 0x000000193f117290 */ /* 0x000fe200087fe43f */
[----:B------:R-:W-:Y:S01]  /*73c0*/  R2UR UR10, R20 ;  /* 0x00000000140a72ca */ /* 0x000fe200000e0000 */
[----:B------:R-:W-:Y:S01]  /*73d0*/  VIADD R6, R6, 0x1 ;  /* 0x0000000106067836 */ /* 0x000fe20000000000 */
[----:B------:R-:W-:Y:S01]  /*73e0*/  R2UR UR12, R7 ;  /* 0x00000000070c72ca */ /* 0x000fe200000e0000 */
[----:B------:R-:W-:Y:S01]  /*73f0*/  UPRMT UR28, URZ, 0x5410, UR13 ;  /* 0x000054103f1c7896 */ /* 0x000fe2000800000d */
[----:B------:R-:W-:Y:S01]  /*7400*/  R2UR UR23, R19 ;  /* 0x00000000131772ca */ /* 0x000fe200000e0000 */
[----:B------:R-:W-:Y:S01]  /*7410*/  USHF.L.U32 UR8, UR8, 0xd, URZ ;  /* 0x0000000d08087899 */ /* 0x000fe2000800063f */
[----:B------:R-:W-:Y:S01]  /*7420*/  ISETP.GT.AND P1, PT, R4, 0x1, PT ;  /* 0x000000010400780c */ /* 0x000fe20003f24270 */
[----:B------:R-:W-:Y:S01]  /*7430*/  UIADD3.X UR31, URZ, UR25, URZ, UP1, !UPT ;  /* 0x000000193f1f7290 */ /* 0x000fe20008ffe43f */
[----:B------:R-:W-:Y:S01]  /*7440*/  ISETP.NE.AND P0, PT, R6, 0x7, PT ;  /* 0x000000070600780c */ /* 0x000fe20003f05270 */
[----:B------:R-:W-:Y:S01]  /*7450*/  ULEA UR11, UR26, UR8, 0xc ;  /* 0x000000081a0b7291 */ /* 0x000fe2000f8e603f */
[----:B------:R-:W-:Y:S01]  /*7460*/  VIADD R20, R20, 0x40 ;  /* 0x0000004014147836 */ /* 0x000fe20000000000 */
[----:B------:R-:W-:Y:S01]  /*7470*/  ULOP3.LUT UR8, UR8, 0x1800, UR27, 0xf8, !UPT ;  /* 0x0000180008087892 */ /* 0x000fe2000f8ef81b */
[----:B------:R-:W-:Y:S01]  /*7480*/  SEL R12, RZ, 0x1, P0 ;  /* 0x00000001ff0c7807 */ /* 0x000fe20000000000 */
[----:B------:R-:W-:Y:S01]  /*7490*/  ULEA UR11, UR11, UR15, 0x1 ;  /* 0x0000000f0b0b7291 */ /* 0x000fe2000f8e083f */
[----:B------:R-:W-:Y:S01]  /*74a0*/  SEL R6, R6, RZ, P0 ;  /* 0x000000ff06067207 */ /* 0x000fe20000000000 */
[----:B------:R-:W-:Y:S01]  /*74b0*/  ULEA UR8, UR8, UR15, 0x1 ;  /* 0x0000000f08087291 */ /* 0x000fe2000f8e083f */
[----:B------:R-:W-:Y:S01]  /*74c0*/  LOP3.LUT R5, R5, R12, RZ, 0x3c, !PT ;  /* 0x0000000c05057212 */ /* 0x000fe200078e3cff */
[----:B------:R-:W-:-:S02]  /*74d0*/  UIADD3 UR20, UR11, 0x180, URZ ;  /* 0x000001800b147890 */ /* 0x000fc4000fffe03f */
[----:B------:R-:W-:Y:S02]  /*74e0*/  UPRMT UR15, URZ, 0x5410, UR14 ;  /* 0x000054103f0f7896 */ /* 0x000fe4000800000e */
[----:B------:R-:W-:Y:S01]  /*74f0*/  UIADD3 UR21, UR8, 0x1c180, URZ ;  /* 0x0001c18008157890 */ /* 0x000fe2000fffe03f */
[----:B------:R-:W-:Y:S01]  /*7500*/  UMOV UR18, 0x0 ;  /* 0x0000000000127882 */ /* 0x000fe20000000000 */
[----:B------:R-:W-:Y:S01]  /*7510*/  UMOV UR19, 0x10000000 ;  /* 0x1000000000137882 */ /* 0x000fe20000000000 */
[----:B------:R-:W-:Y:S01]  /*7520*/  UMOV UR11, UR22 ;  /* 0x00000016000b7c82 */ /* 0x000fe20008000000 */
[----:B------:R-:W-:-:S03]  /*7530*/  UMOV UR8, UR20 ;  /* 0x0000001400087c82 */ /* 0x000fc60008000000 */
[----:B------:R0:W-:Y:S02]  /*7540*/  UTMALDG.3D.MULTICAST [UR8], [UR16], UR15, desc[UR18] ;  /* 0x00001208100073b4 */ /* 0x0001e4000801180f */
[----:B0-----:R-:W-:Y:S01]  /*7550*/  UMOV UR8, UR21 ;  /* 0x0000001500087c82 */ /* 0x001fe20008000000 */
[----:B------:R-:W-:Y:S02]  /*7560*/  UMOV UR11, UR23 ;  /* 0x00000017000b7c82 */ /* 0x000fe40008000000 */
[----:B------:R0:W-:Y:S02]  /*7570*/  UTMALDG.3D.MULTICAST [UR8], [UR30], UR28, desc[UR18] ;  /* 0x000012081e0073b4 */ /* 0x0001e4000801181c */
[----:B0-----:R-:W-:Y:S05]  /*7580*/  @P1 BRA `(.L_x_174) ;  /* 0xfffffffc00341947 */ /* 0x001fea000383ffff */
.L_x_171:
[----:B------:R-:W-:Y:S05]  /*7590*/  BSYNC B1 ;  /* 0x0000000000017941 */ /* 0x000fea0003800000 */
.L_x_170:
[----:B------:R-:W-:Y:S01]  /*75a0*/  LOP3.LUT P1, RZ, R11, 0xff, RZ, 0xc0, !PT ;  /* 0x000000ff0bff7812 */ /* 0x000fe2000782c0ff */
[C---:B------:R-:W-:Y:S01]  /*75b0*/  IMAD.IADD R13, R8.reuse, 0x1, R13 ;  /* 0x00000001080d7824 */ /* 0x040fe200078e020d */
[----:B------:R-:W-:Y:S01]  /*75c0*/  ULDC.64 UR8, c[0x0][0x650] ;  /* 0x0001940000087ab9 */ /* 0x000fe20000000a00 */
[C---:B------:R-:W-:Y:S01]  /*75d0*/  ISETP.GE.U32.AND P2, PT, R8.reuse, 0x7, PT ;  /* 0x000000070800780c */ /* 0x040fe20003f46070 */
[----:B------:R-:W-:Y:S01]  /*75e0*/  BSSY B1, `(.L_x_175) ;  /* 0x000006d000017945 */ /* 0x000fe20003800000 */
[C---:B------:R-:W-:Y:S01]  /*75f0*/  IMAD.WIDE.U32 R4, R13.reuse, 0x24924925, RZ ;  /* 0x249249250d047825 */ /* 0x040fe200078e00ff */
[----:B------:R-:W-:Y:S02]  /*7600*/  ISETP.GT.U32.AND P0, PT, R13, 0x6, PT ;  /* 0x000000060d00780c */ /* 0x000fe40003f04070 */
[----:B------:R-:W-:Y:S01]  /*7610*/  PRMT R11, RZ, 0x7610, R11 ;  /* 0x00007610ff0b7816 */ /* 0x000fe2000000000b */
[----:B------:R-:W-:Y:S01]  /*7620*/  IMAD.MOV.U32 R12, RZ, RZ, -0x1 ;  /* 0xffffffffff0c7424 */ /* 0x000fe200078e00ff */
[----:B------:R-:W-:Y:S01]  /*7630*/  ISETP.LT.U32.AND P0, PT, R8, 0x7, P0 ;  /* 0x000000070800780c */ /* 0x000fe20000701070 */
[----:B------:R-:W-:-:S02]  /*7640*/  IMAD.MOV.U32 R19, RZ, RZ, -0x1 ;  /* 0xffffffffff137424 */ /* 0x000fc400078e00ff */
[----:B------:R-:W0:Y:S01]  /*7650*/  @P1 S2R R7, SR_CgaCtaId ;  /* 0x0000000000071919 */ /* 0x000e220000008800 */
[----:B------:R-:W-:Y:S02]  /*7660*/  SEL R4, RZ, 0x1, !P0 ;  /* 0x00000001ff047807 */ /* 0x000fe40004000000 */
[----:B------:R-:W-:Y:S02]  /*7670*/  IADD3 R16, P0, R16, UR36, RZ ;  /* 0x0000002410107c10 */ /* 0x000fe4000ff1e0ff */
[----:B------:R-:W-:Y:S02]  /*7680*/  @P1 MOV R6, 0x400 ;  /* 0x0000040000061802 */ /* 0x000fe40000000f00 */
[----:B------:R-:W-:Y:S02]  /*7690*/  IADD3.X R17, R17, UR42, RZ, P0, !PT ;  /* 0x0000002a11117c10 */ /* 0x000fe400087fe4ff */
[----:B------:R-:W-:Y:S02]  /*76a0*/  ISETP.GE.U32.AND P0, PT, R16, UR8, PT ;  /* 0x0000000810007c0c */ /* 0x000fe4000bf06070 */
[----:B------:R-:W-:-:S02]  /*76b0*/  LOP3.LUT R3, R3, R4, RZ, 0x3c, !PT ;  /* 0x0000000403037212 */ /* 0x000fc400078e3cff */
[----:B------:R-:W-:Y:S02]  /*76c0*/  ISETP.GE.U32.AND.EX P0, PT, R17, UR9, PT, P0 ;  /* 0x0000000911007c0c */ /* 0x000fe4000bf06100 */
[----:B0-----:R-:W-:Y:S01]  /*76d0*/  @P1 LEA R6, R7, R6, 0x18 ;  /* 0x0000000607061211 */ /* 0x001fe200078ec0ff */
[----:B------:R-:W-:-:S03]  /*76e0*/  IMAD.IADD R7, R13, 0x1, -R5 ;  /* 0x000000010d077824 */ /* 0x000fc600078e0a05 */
[----:B------:R0:W-:Y:S02]  /*76f0*/  @P1 SYNCS.ARRIVE.TRANS64.A1T0 RZ, [R6+URZ+0x88], RZ ;  /* 0x000088ff06ff19a7 */ /* 0x0001e4000810003f */
[----:B------:R-:W-:-:S04]  /*7700*/  LEA.HI R7, R7, R5, RZ, 0x1f ;  /* 0x0000000507077211 */ /* 0x000fc800078ff8ff */
[----:B------:R-:W-:Y:S01]  /*7710*/  SHF.R.U32.HI R4, RZ, 0x2, R7 ;  /* 0x00000002ff047819 */ /* 0x000fe20000011607 */
[----:B------:R-:W-:-:S03]  /*7720*/  IMAD.MOV.U32 R7, RZ, RZ, -0x1 ;  /* 0xffffffffff077424 */ /* 0x000fc600078e00ff */
[--C-:B------:R-:W-:Y:S01]  /*7730*/  @P2 LOP3.LUT R3, R3, 0x1, R4.reuse, 0x78, !PT ;  /* 0x0000000103032812 */ /* 0x100fe200078e7804 */
[----:B------:R-:W-:Y:S01]  /*7740*/  IMAD R13, R4, -0x7, R13 ;  /* 0xfffffff9040d7824 */ /* 0x000fe200078e020d */
[----:B------:R-:W-:Y:S01]  /*7750*/  PRMT R4, RZ, 0x7610, R4 ;  /* 0x00007610ff047816 */ /* 0x000fe20000000004 */
[----:B0-----:R-:W-:Y:S06]  /*7760*/  @P0 BRA `(.L_x_176) ;  /* 0x0000000400500947 */ /* 0x001fec0003800000 */
[----:B------:R-:W0:Y:S01]  /*7770*/  S2R R15, SR_CTAID.X ;  /* 0x00000000000f7919 */ /* 0x000e220000002500 */
[----:B------:R-:W-:Y:S01]  /*7780*/  ULDC.64 UR8, c[0x0][0x628] ;  /* 0x00018a0000087ab9 */ /* 0x000fe20000000a00 */
[----:B------:R-:W1:Y:S01]  /*7790*/  LDC R20, c[0x0][0x144] ;  /* 0x00005100ff147b82 */ /* 0x000e620000000800 */
[----:B------:R-:W-:Y:S01]  /*77a0*/  ISETP.NE.U32.AND P0, PT, RZ, UR8, PT ;  /* 0x00000008ff007c0c */ /* 0x000fe2000bf05070 */
[----:B------:R-:W2:Y:S01]  /*77b0*/  S2R R12, SR_CTAID.Y ;  /* 0x00000000000c7919 */ /* 0x000ea20000002600 */
[----:B------:R-:W-:Y:S01]  /*77c0*/  ULDC UR10, c[0x0][0x150] ;  /* 0x00005400000a7ab9 */ /* 0x000fe20000000800 */
[----:B------:R-:W-:Y:S01]  /*77d0*/  ULDC UR11, c[0x0][0x630] ;  /* 0x00018c00000b7ab9 */ /* 0x000fe20000000800 */
[----:B------:R-:W-:Y:S01]  /*77e0*/  ISETP.NE.AND.EX P0, PT, RZ, UR9, PT, P0 ;  /* 0x00000009ff007c0c */ /* 0x000fe2000bf05300 */
[----:B------:R-:W-:Y:S01]  /*77f0*/  IMAD.MOV.U32 R4, RZ, RZ, R16 ;  /* 0x000000ffff047224 */ /* 0x000fe200078e0010 */
[----:B0-----:R-:W-:-:S05]  /*7800*/  I2FP.F32.U32 R5, R15 ;  /* 0x0000000f00057245 */ /* 0x001fca0000201000 */
[----:B------:R-:W-:Y:S01]  /*7810*/  FMUL R21, R5, UR10 ;  /* 0x0000000a05157c20 */ /* 0x000fe20008400000 */
[----:B------:R-:W-:-:S05]  /*7820*/  IMAD.MOV.U32 R5, RZ, RZ, R17 ;  /* 0x000000ffff057224 */ /* 0x000fca00078e0011 */
[----:B--2---:R-:W-:Y:S05]  /*7830*/  @!P0 BRA `(.L_x_177) ;  /* 0x0000000000288947 */ /* 0x004fea0003800000 */
[----:B------:R-:W-:Y:S02]  /*7840*/  ULDC UR10, c[0x0][0x634] ;  /* 0x00018d00000a7ab9 */ /* 0x000fe40000000800 */
[----:B------:R-:W-:-:S05]  /*7850*/  IADD3 R5, P0, R16, UR10, RZ ;  /* 0x0000000a10057c10 */ /* 0x000fca000ff1e0ff */
[----:B------:R-:W-:-:S04]  /*7860*/  IMAD.X R19, RZ, RZ, R17, P0 ;  /* 0x000000ffff137224 */ /* 0x000fc800000e0611 */
[----:B------:R-:W-:-:S04]  /*7870*/  IMAD.WIDE.U32 R6, R19, UR8, RZ ;  /* 0x0000000813067c25 */ /* 0x000fc8000f8e00ff */
[----:B------:R-:W-:-:S04]  /*7880*/  IMAD.WIDE.U32 R6, P0, R5, UR9, R6 ;  /* 0x0000000905067c25 */ /* 0x000fc8000f800006 */
[----:B------:R-:W-:-:S04]  /*7890*/  IMAD.WIDE.U32 R4, R5, UR8, RZ ;  /* 0x0000000805047c25 */ /* 0x000fc8000f8e00ff */
[----:B------:R-:W-:Y:S01]  /*78a0*/  IMAD.MOV.U32 R4, RZ, RZ, R7 ;  /* 0x000000ffff047224 */ /* 0x000fe200078e0007 */
[----:B------:R-:W-:Y:S01]  /*78b0*/  IADD3 RZ, P1, R5, R6, RZ ;  /* 0x0000000605ff7210 */ /* 0x000fe20007f3e0ff */
[----:B------:R-:W-:-:S04]  /*78c0*/  IMAD.X R5, RZ, RZ, RZ, P0 ;  /* 0x000000ffff057224 */ /* 0x000fc800000e06ff */
[----:B------:R-:W-:-:S08]  /*78d0*/  IMAD.WIDE.U32.X R4, R19, UR9, R4, P1 ;  /* 0x0000000913047c25 */ /* 0x000fd000088e0404 */
.L_x_177:
[--C-:B------:R-:W-:Y:S01]  /*78e0*/  SHF.R.U64 R14, R4, UR11, R5.reuse ;  /* 0x0000000b040e7c19 */ /* 0x100fe20008001205 */
[----:B------:R-:W0:Y:S01]  /*78f0*/  F2I.U32.TRUNC.NTZ R21, R21 ;  /* 0x0000001500157305 */ /* 0x000e22000020f000 */
[----:B------:R-:W-:Y:S01]  /*7900*/  SHF.R.U32.HI R4, RZ, UR11, R5 ;  /* 0x0000000bff047c19 */ /* 0x000fe20008011605 */
[----:B------:R-:W-:Y:S01]  /*7910*/  ULDC.64 UR8, c[0x0][0x620] ;  /* 0x0001880000087ab9 */ /* 0x000fe20000000a00 */
[----:B------:R-:W-:Y:S01]  /*7920*/  IADD3 R7, P0, RZ, -R14, RZ ;  /* 0x8000000eff077210 */ /* 0x000fe20007f1e0ff */
[----:B------:R-:W-:-:S04]  /*7930*/  ULDC.64 UR10, c[0x0][0x640] ;  /* 0x00019000000a7ab9 */ /* 0x000fc80000000a00 */
[----:B------:R-:W-:Y:S01]  /*7940*/  IMAD.X R4, RZ, RZ, ~R4, P0 ;  /* 0x000000ffff047224 */ /* 0x000fe200000e0e04 */
[----:B------:R-:W-:-:S03]  /*7950*/  ISETP.NE.U32.AND P0, PT, RZ, UR10, PT ;  /* 0x0000000aff007c0c */ /* 0x000fc6000bf05070 */
[----:B------:R-:W-:Y:S01]  /*7960*/  IMAD R6, R4, UR8, RZ ;  /* 0x0000000804067c24 */ /* 0x000fe2000f8e02ff */
[----:B------:R-:W-:Y:S01]  /*7970*/  ISETP.NE.AND.EX P0, PT, RZ, UR11, PT, P0 ;  /* 0x0000000bff007c0c */ /* 0x000fe2000bf05300 */
[----:B------:R-:W-:Y:S01]  /*7980*/  IMAD.WIDE.U32 R4, R7, UR8, R16 ;  /* 0x0000000807047c25 */ /* 0x000fe2000f8e0010 */
[----:B------:R-:W-:-:S03]  /*7990*/  ULDC UR8, c[0x0][0x618] ;  /* 0x0001860000087ab9 */ /* 0x000fc60000000800 */
[----:B------:R-:W-:Y:S01]  /*79a0*/  IMAD R7, R7, UR9, R6 ;  /* 0x0000000907077c24 */ /* 0x000fe2000f8e0206 */
[----:B------:R-:W-:Y:S01]  /*79b0*/  ULDC UR9, c[0x0][0x154] ;  /* 0x0000550000097ab9 */ /* 0x000fe20000000800 */
[----:B0-----:R-:W-:Y:S02]  /*79c0*/  IMAD.MOV R6, RZ, RZ, -R21 ;  /* 0x000000ffff067224 */ /* 0x001fe400078e0a15 */
[----:B------:R-:W0:Y:S01]  /*79d0*/  LDC R21, c[0x0][0x148] ;  /* 0x00005200ff157b82 */ /* 0x000e220000000800 */
[----:B------:R-:W-:Y:S02]  /*79e0*/  IMAD.IADD R5, R5, 0x1, R7 ;  /* 0x0000000105057824 */ /* 0x000fe400078e0207 */
[----:B-1----:R-:W-:Y:S01]  /*79f0*/  IMAD R15, R20, R6, R15 ;  /* 0x00000006140f7224 */ /* 0x002fe200078e020f */
[----:B------:R-:W-:Y:S02]  /*7a00*/  I2FP.F32.U32 R6, R12 ;  /* 0x0000000c00067245 */ /* 0x000fe40000201000 */
[----:B------:R-:W-:-:S02]  /*7a10*/  SHF.R.U64 R19, R4, UR8, R5 ;  /* 0x0000000804137c19 */ /* 0x000fc40008001205 */
[----:B------:R-:W-:Y:S01]  /*7a20*/  SHF.R.U32.HI R4, RZ, UR8, R5 ;  /* 0x00000008ff047c19 */ /* 0x000fe20008011605 */
[----:B------:R-:W-:Y:S01]  /*7a30*/  FMUL R6, R6, UR9 ;  /* 0x0000000906067c20 */ /* 0x000fe20008400000 */
[----:B------:R-:W-:Y:S02]  /*7a40*/  ULDC UR8, c[0x0][0x608] ;  /* 0x0001820000087ab9 */ /* 0x000fe40000000800 */
[--C-:B------:R-:W-:Y:S01]  /*7a50*/  SHF.R.U64 R22, R19, UR8, R4.reuse ;  /* 0x0000000813167c19 */ /* 0x100fe20008001204 */
[----:B------:R1:W2:Y:S01]  /*7a60*/  F2I.U32.TRUNC.NTZ R24, R6 ;  /* 0x0000000600187305 */ /* 0x0002a2000020f000 */
[----:B------:R-:W-:Y:S01]  /*7a70*/  SHF.R.U32.HI R5, RZ, UR8, R4 ;  /* 0x00000008ff057c19 */ /* 0x000fe20008011604 */
[----:B------:R-:W-:-:S03]  /*7a80*/  ULDC UR8, c[0x0][0x658] ;  /* 0x0001960000087ab9 */ /* 0x000fc60000000800 */
[--C-:B------:R-:W-:Y:S02]  /*7a90*/  SHF.R.U64 R20, R22, UR8, R5.reuse ;  /* 0x0000000816147c19 */ /* 0x100fe40008001205 */
[----:B------:R-:W-:-:S03]  /*7aa0*/  SHF.R.U32.HI R23, RZ, UR8, R5 ;  /* 0x00000008ff177c19 */ /* 0x000fc60008011605 */
[----:B------:R-:W-:Y:S02]  /*7ab0*/  IMAD.MOV.U32 R4, RZ, RZ, R20 ;  /* 0x000000ffff047224 */ /* 0x000fe400078e0014 */
[----:B------:R-:W-:Y:S01]  /*7ac0*/  IMAD.MOV.U32 R5, RZ, RZ, R23 ;  /* 0x000000ffff057224 */ /* 0x000fe200078e0017 */
[----:B-1----:R-:W-:Y:S06]  /*7ad0*/  @!P0 BRA `(.L_x_178) ;  /* 0x0000000000288947 */ /* 0x002fec0003800000 */
        /* <DEDUP_REMOVED lines=10> */
.L_x_178:
[----:B------:R-:W-:Y:S01]  /*7b80*/  ISETP.NE.AND P0, PT, R2, 0x1, PT ;  /* 0x000000010200780c */ /* 0x000fe20003f05270 */
[----:B------:R-:W-:Y:S01]  /*7b90*/  ULDC UR8, c[0x0][0x648] ;  /* 0x0001920000087ab9 */ /* 0x000fe20000000800 */
[----:B------:R-:W-:Y:S01]  /*7ba0*/  LOP3.LUT R22, R22, UR7, RZ, 0xc0, !PT ;  /* 0x0000000716167c12 */ /* 0x000fe2000f8ec0ff */
[----:B--2---:R-:W-:Y:S01]  /*7bb0*/  IMAD.MOV R24, RZ, RZ, -R24 ;  /* 0x000000ffff187224 */ /* 0x004fe200078e0a18 */
[----:B------:R-:W-:Y:S01]  /*7bc0*/  SHF.R.U64 R5, R4, UR8, R5 ;  /* 0x0000000804057c19 */ /* 0x000fe20008001205 */
[----:B------:R-:W-:Y:S01]  /*7bd0*/  ULDC UR8, c[0x0][0x638] ;  /* 0x00018e0000087ab9 */ /* 0x000fe20000000800 */
[----:B------:R-:W-:Y:S01]  /*7be0*/  LOP3.LUT R19, R19, UR4, RZ, 0xc0, !PT ;  /* 0x0000000413137c12 */ /* 0x000fe2000f8ec0ff */
[----:B------:R-:W-:Y:S01]  /*7bf0*/  ULDC UR9, c[0x0][0x610] ;  /* 0x0001840000097ab9 */ /* 0x000fe20000000800 */
[----:B------:R-:W-:Y:S02]  /*7c00*/  IMAD.MOV.U32 R4, RZ, RZ, 0x1 ;  /* 0x00000001ff047424 */ /* 0x000fe400078e00ff */
[----:B------:R-:W-:-:S02]  /*7c10*/  IMAD.MOV R7, RZ, RZ, -R5 ;  /* 0x000000ffff077224 */ /* 0x000fc400078e0a05 */
[----:B------:R-:W-:Y:S02]  /*7c20*/  IMAD R22, R5, UR5, R22 ;  /* 0x0000000505167c24 */ /* 0x000fe4000f8e0216 */
[----:B0-----:R-:W-:Y:S02]  /*7c30*/  @P0 IMAD R15, R21, R24, R12 ;  /* 0x00000018150f0224 */ /* 0x001fe400078e020c */
[----:B------:R-:W-:Y:S01]  /*7c40*/  IMAD R20, R7, UR8, R20 ;  /* 0x0000000807147c24 */ /* 0x000fe2000f8e0214 */
[----:B------:R-:W-:Y:S01]  /*7c50*/  ULDC UR8, c[0x0][0x600] ;  /* 0x0001800000087ab9 */ /* 0x000fe20000000800 */
[----:B------:R-:W-:Y:S02]  /*7c60*/  IMAD R15, R22, UR9, R15 ;  /* 0x00000009160f7c24 */ /* 0x000fe4000f8e020f */
[----:B------:R-:W-:Y:S02]  /*7c70*/  IMAD R20, R20, UR8, R19 ;  /* 0x0000000814147c24 */ /* 0x000fe4000f8e0213 */
[----:B------:R-:W-:-:S03]  /*7c80*/  IMAD.MOV.U32 R7, RZ, RZ, R14 ;  /* 0x000000ffff077224 */ /* 0x000fc600078e000e */
[----:B------:R-:W-:Y:S02]  /*7c90*/  SEL R19, R20, R15, !P0 ;  /* 0x0000000f14137207 */ /* 0x000fe40004000000 */
[----:B------:R-:W-:-:S07]  /*7ca0*/  SEL R12, R15, R20, !P0 ;  /* 0x000000140f0c7207 */ /* 0x000fce0004000000 */
.L_x_176:
[----:B------:R-:W-:Y:S05]  /*7cb0*/  BSYNC B1 ;  /* 0x0000000000017941 */ /* 0x000fea0003800000 */
.L_x_175:
[----:B------:R-:W-:-:S13]  /*7cc0*/  LOP3.LUT P0, RZ, R4, 0xff, RZ, 0xc0, !PT ;  /* 0x000000ff04ff7812 */ /* 0x000fda000780c0ff */
[----:B------:R-:W-:Y:S05]  /*7cd0*/  @P0 BRA `(.L_x_179) ;  /* 0xfffffff400280947 */ /* 0x000fea000383ffff */
[----:B------:R-:W-:Y:S05]  /*7ce0*/  BSYNC B0 ;  /* 0x0000000000007941 */ /* 0x000fea0003800000 */
.L_x_168:
[----:B------:R-:W-:-:S03]  /*7cf0*/  UMOV UR8, 0xffffffff ;  /* 0xffffffff00087882 */ /* 0x000fc60000000000 */
[----:B------:R-:W-:Y:S05]  /*7d00*/  BRA.DIV UR8, `(.L_x_180) ;  /* 0x0000000608807947 */ /* 0x000fea000b800000 */
[----:B------:R-:W-:-:S13]  /*7d10*/  ELECT P6, URZ, PT ;  /* 0x00000000003f782f */ /* 0x000fda00038c0000 */
.L_x_197:
[----:B------:R-:W-:Y:S04]  /*7d20*/  BSSY B0, `(.L_x_181) ;  /* 0x0000046000007945 */ /* 0x000fe80003800000 */
[----:B------:R-:W-:Y:S05]  /*7d30*/  @!P6 BRA `(.L_x_182) ;  /* 0x000000040010e947 */ /* 0x000fea0003800000 */
[----:B------:R-:W-:-:S04]  /*7d40*/  LOP3.LUT R18, R18, 0x2, RZ, 0xfc, !PT ;  /* 0x0000000212127812 */ /* 0x000fc800078efcff */
[----:B------:R-:W-:-:S13]  /*7d50*/  ISETP.NE.AND P0, PT, R18, 0x3, PT ;  /* 0x000000031200780c */ /* 0x000fda0003f05270 */
[----:B------:R-:W-:Y:S05]  /*7d60*/  @!P0 BRA `(.L_x_183) ;  /* 0x0000000000048947 */ /* 0x000fea0003800000 */
[----:B------:R-:W-:Y:S01]  /*7d70*/  BPT.TRAP 0x1 ;  /* 0x000000040000795c */ /* 0x000fe20000300000 */
.L_x_183:
[----:B------:R-:W0:Y:S01]  /*7d80*/  S2R R5, SR_CgaCtaId ;  /* 0x0000000000057919 */ /* 0x000e220000008800 */
[----:B------:R-:W-:Y:S02]  /*7d90*/  MOV R0, 0x400 ;  /* 0x0000040000007802 */ /* 0x000fe40000000f00 */
[----:B------:R-:W-:Y:S02]  /*7da0*/  SHF.L.U32 R4, R3, 0x1f, RZ ;  /* 0x0000001f03047819 */ /* 0x000fe400000006ff */
[----:B0-----:R-:W-:-:S05]  /*7db0*/  LEA R0, R5, R0, 0x18 ;  /* 0x0000000005007211 */ /* 0x001fca00078ec0ff */
[----:B------:R-:W-:-:S04]  /*7dc0*/  VIADD R0, R0, 0x38 ;  /* 0x0000003800007836 */ /* 0x000fc80000000000 */
[C---:B------:R-:W-:Y:S02]  /*7dd0*/  IMAD R7, R13.reuse, 0x8, R0 ;  /* 0x000000080d077824 */ /* 0x040fe400078e0200 */
[----:B------:R-:W-:Y:S02]  /*7de0*/  VIADD R13, R13, 0x1 ;  /* 0x000000010d0d7836 */ /* 0x000fe40000000000 */
[----:B------:R-:W0:Y:S03]  /*7df0*/  SYNCS.PHASECHK.TRANS64.TRYWAIT P0, [R7+URZ], R4 ;  /* 0x00000004070075a7 */ /* 0x000e26000800017f */
[----:B------:R-:W-:-:S04]  /*7e00*/  ISETP.NE.AND P1, PT, R13, 0x7, PT ;  /* 0x000000070d00780c */ /* 0x000fc80003f25270 */
[----:B------:R-:W-:Y:S02]  /*7e10*/  SEL R2, RZ, 0x1, P1 ;  /* 0x00000001ff027807 */ /* 0x000fe40000800000 */
[----:B------:R-:W-:Y:S02]  /*7e20*/  SEL R13, R13, RZ, P1 ;  /* 0x000000ff0d0d7207 */ /* 0x000fe40000800000 */
[----:B------:R-:W-:-:S03]  /*7e30*/  LOP3.LUT R6, R3, R2, RZ, 0x3c, !PT ;  /* 0x0000000203067212 */ /* 0x000fc600078e3cff */
[----:B------:R-:W-:Y:S01]  /*7e40*/  IMAD R8, R13, 0x8, R0 ;  /* 0x000000080d087824 */ /* 0x000fe200078e0200 */
[----:B------:R-:W-:Y:S01]  /*7e50*/  SHF.L.U32 R5, R6, 0x1f, RZ ;  /* 0x0000001f06057819 */ /* 0x000fe200000006ff */
[----:B0-----:R-:W-:Y:S06]  /*7e60*/  @!P0 BRA `(.L_x_184) ;  /* 0x0000000400488947 */ /* 0x001fec0003800000 */
.L_x_198:
[----:B------:R-:W1:Y:S01]  /*7e70*/  SYNCS.PHASECHK.TRANS64.TRYWAIT P0, [R8+URZ], R5 ;  /* 0x00000005080075a7 */ /* 0x000e62000800017f */
[----:B------:R-:W-:-:S05]  /*7e80*/  VIADD R2, R13, 0x1 ;  /* 0x000000010d027836 */ /* 0x000fca0000000000 */
[----:B------:R-:W-:-:S04]  /*7e90*/  ISETP.NE.AND P1, PT, R2, 0x7, PT ;  /* 0x000000070200780c */ /* 0x000fc80003f25270 */
[----:B------:R-:W-:Y:S02]  /*7ea0*/  SEL R3, RZ, 0x1, P1 ;  /* 0x00000001ff037807 */ /* 0x000fe40000800000 */
[----:B0-----:R-:W-:Y:S02]  /*7eb0*/  SEL R7, R2, RZ, P1 ;  /* 0x000000ff02077207 */ /* 0x001fe40000800000 */
[----:B------:R-:W-:-:S03]  /*7ec0*/  LOP3.LUT R6, R6, R3, RZ, 0x3c, !PT ;  /* 0x0000000306067212 */ /* 0x000fc600078e3cff */
[----:B------:R-:W-:Y:S01]  /*7ed0*/  IMAD R9, R7, 0x8, R0 ;  /* 0x0000000807097824 */ /* 0x000fe200078e0200 */
[----:B------:R-:W-:Y:S01]  /*7ee0*/  SHF.L.U32 R4, R6, 0x1f, RZ ;  /* 0x0000001f06047819 */ /* 0x000fe200000006ff */
[----:B-1----:R-:W-:Y:S06]  /*7ef0*/  @!P0 BRA `(.L_x_185) ;  /* 0x0000000400388947 */ /* 0x002fec0003800000 */
.L_x_199:
[----:B------:R-:W1:Y:S01]  /*7f00*/  SYNCS.PHASECHK.TRANS64.TRYWAIT P0, [R9+URZ], R4 ;  /* 0x00000004090075a7 */ /* 0x000e62000800017f */
[----:B------:R-:W-:-:S05]  /*7f10*/  VIADD R2, R7, 0x1 ;  /* 0x0000000107027836 */ /* 0x000fca0000000000 */
[----:B------:R-:W-:-:S04]  /*7f20*/  ISETP.NE.AND P1, PT, R2, 0x7, PT ;  /* 0x000000070200780c */ /* 0x000fc80003f25270 */
[----:B------:R-:W-:Y:S02]  /*7f30*/  SEL R3, RZ, 0x1, P1 ;  /* 0x00000001ff037807 */ /* 0x000fe40000800000 */
[----:B------:R-:W-:Y:S02]  /*7f40*/  SEL R7, R2, RZ, P1 ;  /* 0x000000ff02077207 */ /* 0x000fe40000800000 */
[----:B------:R-:W-:-:S03]  /*7f50*/  LOP3.LUT R6, R6, R3, RZ, 0x3c, !PT ;  /* 0x0000000306067212 */ /* 0x000fc600078e3cff */
[----:B0-----:R-:W-:Y:S01]  /*7f60*/  IMAD R8, R7, 0x8, R0 ;  /* 0x0000000807087824 */ /* 0x001fe200078e0200 */
[----:B------:R-:W-:Y:S01]  /*7f70*/  SHF.L.U32 R5, R6, 0x1f, RZ ;  /* 0x0000001f06057819 */ /* 0x000fe200000006ff */
[----:B-1----:R-:W-:Y:S06]  /*7f80*/  @!P0 BRA `(.L_x_186) ;  /* 0x0000000400288947 */ /* 0x002fec0003800000 */
.L_x_200:
        /* <DEDUP_REMOVED lines=9> */
.L_x_201:
[----:B------:R-:W1:Y:S01]  /*8020*/  SYNCS.PHASECHK.TRANS64.TRYWAIT P0, [R9+URZ], R4 ;  /* 0x00000004090075a7 */ /* 0x000e62000800017f */
[----:B------:R-:W-:-:S05]  /*8030*/  VIADD R2, R7, 0x1 ;  /* 0x0000000107027836 */ /* 0x000fca0000000000 */
[----:B------:R-:W-:-:S04]  /*8040*/  ISETP.NE.AND P1, PT, R2, 0x7, PT ;  /* 0x000000070200780c */ /* 0x000fc80003f25270 */
[----:B------:R-:W-:Y:S02]  /*8050*/  SEL R3, RZ, 0x1, P1 ;  /* 0x00000001ff037807 */ /* 0x000fe40000800000 */
[----:B------:R-:W-:Y:S02]  /*8060*/  SEL R7, R2, RZ, P1 ;  /* 0x000000ff02077207 */ /* 0x000fe40000800000 */
[----:B------:R-:W-:-:S03]  /*8070*/  LOP3.LUT R11, R6, R3, RZ, 0x3c, !PT ;  /* 0x00000003060b7212 */ /* 0x000fc600078e3cff */
[----:B------:R-:W-:Y:S01]  /*8080*/  IMAD R6, R7, 0x8, R0 ;  /* 0x0000000807067824 */ /* 0x000fe200078e0200 */
[----:B0-----:R-:W-:Y:S01]  /*8090*/  SHF.L.U32 R5, R11, 0x1f, RZ ;  /* 0x0000001f0b057819 */ /* 0x001fe200000006ff */
[----:B-1----:R-:W-:Y:S06]  /*80a0*/  @!P0 BRA `(.L_x_188) ;  /* 0x0000000400088947 */ /* 0x002fec0003800000 */
.L_x_202:
[----:B------:R-:W1:Y:S01]  /*80b0*/  SYNCS.PHASECHK.TRANS64.TRYWAIT P0, [R6+URZ], R5 ;  /* 0x00000005060075a7 */ /* 0x000e62000800017f */
[----:B------:R-:W-:-:S05]  /*80c0*/  VIADD R2, R7, 0x1 ;  /* 0x0000000107027836 */ /* 0x000fca0000000000 */
[----:B------:R-:W-:-:S04]  /*80d0*/  ISETP.NE.AND P1, PT, R2, 0x7, PT ;  /* 0x000000070200780c */ /* 0x000fc80003f25270 */
[----:B0-----:R-:W-:Y:S02]  /*80e0*/  SEL R4, RZ, 0x1, P1 ;  /* 0x00000001ff047807 */ /* 0x001fe40000800000 */
[----:B------:R-:W-:Y:S02]  /*80f0*/  SEL R3, R2, RZ, P1 ;  /* 0x000000ff02037207 */ /* 0x000fe40000800000 */
[----:B------:R-:W-:Y:S01]  /*8100*/  LOP3.LUT R4, R11, R4, RZ, 0x3c, !PT ;  /* 0x000000040b047212 */ /* 0x000fe200078e3cff */
[----:B-1----:R-:W-:Y:S06]  /*8110*/  @!P0 BRA `(.L_x_189) ;  /* 0x0000000400008947 */ /* 0x002fec0003800000 */
.L_x_203:
[----:B------:R-:W-:Y:S01]  /*8120*/  IMAD R3, R3, 0x8, R0 ;  /* 0x0000000803037824 */ /* 0x000fe200078e0200 */
[----:B------:R-:W-:-:S07]  /*8130*/  SHF.L.U32 R0, R4, 0x1f, RZ ;  /* 0x0000001f04007819 */ /* 0x000fce00000006ff */
.L_x_190:
[----:B-1----:R1:W2:Y:S02]  /*8140*/  SYNCS.PHASECHK.TRANS64.TRYWAIT P0, [R3+URZ], R0 ;  /* 0x00000000030075a7 */ /* 0x0022a4000800017f */
[----:B--2---:R-:W-:Y:S05]  /*8150*/  @!P0 NANOSLEEP.SYNCS 0x989680 ;  /* 0x009896800000895d */ /* 0x004fea0003900000 */
[----:B------:R-:W2:Y:S02]  /*8160*/  @!P0 SYNCS.PHASECHK.TRANS64 P0, [R3+URZ], R0 ;  /* 0x00000000030085a7 */ /* 0x000ea4000800007f */
[----:B--2---:R-:W-:Y:S05]  /*8170*/  @!P0 BRA `(.L_x_190) ;  /* 0xfffffffc00f08947 */ /* 0x004fea000383ffff */
.L_x_182:
[----:B------:R-:W-:Y:S05]  /*8180*/  BSYNC B0 ;  /* 0x0000000000007941 */ /* 0x000fea0003800000 */
.L_x_181:
[----:B------:R-:W-:Y:S05]  /*8190*/  EXIT ;  /* 0x000000000000794d */ /* 0x000fea0003800000 */
.L_x_21:
[----:B-1----:R1:W2:Y:S02]  /*81a0*/  SYNCS.PHASECHK.TRANS64.TRYWAIT P1, [R3+URZ], R0 ;  /* 0x00000000030075a7 */ /* 0x0022a4000802017f */
[----:B--2---:R-:W-:Y:S05]  /*81b0*/  @!P1 NANOSLEEP.SYNCS 0x989680 ;  /* 0x009896800000995d */ /* 0x004fea0003900000 */
[----:B------:R-:W2:Y:S02]  /*81c0*/  @!P1 SYNCS.PHASECHK.TRANS64 P1, [R3+URZ], R0 ;  /* 0x00000000030095a7 */ /* 0x000ea4000802007f */
[----:B--2---:R-:W-:Y:S05]  /*81d0*/  @!P1 BRA `(.L_x_21) ;  /* 0xfffffffc00f09947 */ /* 0x004fea000383ffff */
[----:B------:R-:W-:Y:S05]  /*81e0*/  BRA `(.L_x_20) ;  /* 0xffffff9400907947 */ /* 0x000fea000383ffff */
.L_x_26:
[----:B-1----:R1:W2:Y:S02]  /*81f0*/  SYNCS.PHASECHK.TRANS64.TRYWAIT P1, [R5+URZ], R4 ;  /* 0x00000004050075a7 */ /* 0x0022a4000802017f */
[----:B--2---:R-:W-:Y:S05]  /*8200*/  @!P1 NANOSLEEP.SYNCS 0x989680 ;  /* 0x009896800000995d */ /* 0x004fea0003900000 */
[----:B------:R-:W2:Y:S02]  /*8210*/  @!P1 SYNCS.PHASECHK.TRANS64 P1, [R5+URZ], R4 ;  /* 0x00000004050095a7 */ /* 0x000ea4000802007f */
[----:B--2---:R-:W-:Y:S05]  /*8220*/  @!P1 BRA `(.L_x_26) ;  /* 0xfffffffc00f09947 */ /* 0x004fea000383ffff */
[----:B------:R-:W-:Y:S05]  /*8230*/  BRA `(.L_x_25) ;  /* 0xffffff98006c7947 */ /* 0x000fea000383ffff */
.L_x_169:
[----:B------:R-:W-:Y:S01]  /*8240*/  BSSY B1, `(.L_x_191) ;  /* 0x0000006000017945 */ /* 0x000fe20003800000 */
[----:B------:R-:W-:-:S07]  /*8250*/  IMAD.MOV.U32 R15, RZ, RZ, -0x1 ;  /* 0xffffffffff0f7424 */ /* 0x000fce00078e00ff */
[----:B------:R-:W-:Y:S05]  /*8260*/  WARPSYNC.COLLECTIVE R15, `(.L_x_192) ;  /* 0x000000000f0c7348 */ /* 0x000fea0003c00000 */
[----:B------:R-:W-:Y:S02]  /*8270*/  ELECT P6, UR62, PT ;  /* 0x00000000003e782f */ /* 0x000fe400038c0000 */
[----:B------:R-:W-:Y:S01]  /*8280*/  MOV R14, UR62 ;  /* 0x0000003e000e7c02 */ /* 0x000fe20008000f00 */
[----:B------:R-:W-:Y:S10]  /*8290*/  ENDCOLLECTIVE ;  /* 0x000000000000791b */ /* 0x000ff40003800000 */
.L_x_192:
[----:B------:R-:W-:Y:S05]  /*82a0*/  BSYNC B1 ;  /* 0x0000000000017941 */ /* 0x000fea0003800000 */
.L_x_191:
[----:B------:R-:W-:Y:S05]  /*82b0*/  BRA `(.L_x_193) ;  /* 0xffffffec00bc7947 */ /* 0x000fea000383ffff */
.L_x_172:
[----:B0-----:R0:W1:Y:S02]  /*82c0*/  SYNCS.PHASECHK.TRANS64.TRYWAIT P0, [R21+URZ+0x38], R12 ;  /* 0x0000380c150075a7 */ /* 0x001064000800017f */
[----:B-1----:R-:W-:Y:S05]  /*82d0*/  @!P0 NANOSLEEP.SYNCS 0x989680 ;  /* 0x009896800000895d */ /* 0x002fea0003900000 */
[----:B------:R-:W1:Y:S02]  /*82e0*/  @!P0 SYNCS.PHASECHK.TRANS64 P0, [R21+URZ+0x38], R12 ;  /* 0x0000380c150085a7 */ /* 0x000e64000800007f */
[----:B-1----:R-:W-:Y:S05]  /*82f0*/  @!P0 BRA `(.L_x_172) ;  /* 0xfffffffc00f08947 */ /* 0x002fea000383ffff */
[----:B------:R-:W-:Y:S05]  /*8300*/  BRA `(.L_x_194) ;  /* 0xffffffec00f87947 */ /* 0x000fea000383ffff */
.L_x_180:
[----:B------:R-:W-:Y:S01]  /*8310*/  BSSY B0, `(.L_x_195) ;  /* 0x0000006000007945 */ /* 0x000fe20003800000 */
[----:B------:R-:W-:-:S07]  /*8320*/  IMAD.MOV.U32 R15, RZ, RZ, -0x1 ;  /* 0xffffffffff0f7424 */ /* 0x000fce00078e00ff */
[----:B------:R-:W-:Y:S05]  /*8330*/  WARPSYNC.COLLECTIVE R15, `(.L_x_196) ;  /* 0x000000000f0c7348 */ /* 0x000fea0003c00000 */
[----:B------:R-:W-:Y:S02]  /*8340*/  ELECT P6, UR62, PT ;  /* 0x00000000003e782f */ /* 0x000fe400038c0000 */
[----:B------:R-:W-:Y:S01]  /*8350*/  MOV R14, UR62 ;  /* 0x0000003e000e7c02 */ /* 0x000fe20008000f00 */
[----:B------:R-:W-:Y:S10]  /*8360*/  ENDCOLLECTIVE ;  /* 0x000000000000791b */ /* 0x000ff40003800000 */
.L_x_196:
[----:B------:R-:W-:Y:S05]  /*8370*/  BSYNC B0 ;  /* 0x0000000000007941 */ /* 0x000fea0003800000 */
.L_x_195:
[----:B------:R-:W-:Y:S05]  /*8380*/  BRA `(.L_x_197) ;  /* 0xfffffff800647947 */ /* 0x000fea000383ffff */
.L_x_184:
[----:B0-----:R0:W1:Y:S02]  /*8390*/  SYNCS.PHASECHK.TRANS64.TRYWAIT P0, [R7+URZ], R4 ;  /* 0x00000004070075a7 */ /* 0x001064000800017f */
[----:B-1----:R-:W-:Y:S05]  /*83a0*/  @!P0 NANOSLEEP.SYNCS 0x989680 ;  /* 0x009896800000895d */ /* 0x002fea0003900000 */
[----:B------:R-:W1:Y:S02]  /*83b0*/  @!P0 SYNCS.PHASECHK.TRANS64 P0, [R7+URZ], R4 ;  /* 0x00000004070085a7 */ /* 0x000e64000800007f */
[----:B-1----:R-:W-:Y:S05]  /*83c0*/  @!P0 BRA `(.L_x_184) ;  /* 0xfffffffc00f08947 */ /* 0x002fea000383ffff */
[----:B------:R-:W-:Y:S05]  /*83d0*/  BRA `(.L_x_198) ;  /* 0xfffffff800a47947 */ /* 0x000fea000383ffff */
.L_x_185:
[----:B0-----:R0:W1:Y:S02]  /*83e0*/  SYNCS.PHASECHK.TRANS64.TRYWAIT P0, [R8+URZ], R5 ;  /* 0x00000005080075a7 */ /* 0x001064000800017f */
[----:B-1----:R-:W-:Y:S05]  /*83f0*/  @!P0 NANOSLEEP.SYNCS 0x989680 ;  /* 0x009896800000895d */ /* 0x002fea0003900000 */
[----:B------:R-:W1:Y:S02]  /*8400*/  @!P0 SYNCS.PHASECHK.TRANS64 P0, [R8+URZ], R5 ;  /* 0x00000005080085a7 */ /* 0x000e64000800007f */
[----:B-1----:R-:W-:Y:S05]  /*8410*/  @!P0 BRA `(.L_x_185) ;  /* 0xfffffffc00f08947 */ /* 0x002fea000383ffff */
[----:B------:R-:W-:Y:S05]  /*8420*/  BRA `(.L_x_199) ;  /* 0xfffffff800b47947 */ /* 0x000fea000383ffff */
.L_x_186:
[----:B0-----:R0:W1:Y:S02]  /*8430*/  SYNCS.PHASECHK.TRANS64.TRYWAIT P0, [R9+URZ], R4 ;  /* 0x00000004090075a7 */ /* 0x001064000800017f */
[----:B-1----:R-:W-:Y:S05]  /*8440*/  @!P0 NANOSLEEP.SYNCS 0x989680 ;  /* 0x009896800000895d */ /* 0x002fea0003900000 */
[----:B------:R-:W1:Y:S02]  /*8450*/  @!P0 SYNCS.PHASECHK.TRANS64 P0, [R9+URZ], R4 ;  /* 0x00000004090085a7 */ /* 0x000e64000800007f */
[----:B-1----:R-:W-:Y:S05]  /*8460*/  @!P0 BRA `(.L_x_186) ;  /* 0xfffffffc00f08947 */ /* 0x002fea000383ffff */
[----:B------:R-:W-:Y:S05]  /*8470*/  BRA `(.L_x_200) ;  /* 0xfffffff800c47947 */ /* 0x000fea000383ffff */
.L_x_187:
[----:B0-----:R0:W1:Y:S02]  /*8480*/  SYNCS.PHASECHK.TRANS64.TRYWAIT P0, [R8+URZ], R5 ;  /* 0x00000005080075a7 */ /* 0x001064000800017f */
[----:B-1----:R-:W-:Y:S05]  /*8490*/  @!P0 NANOSLEEP.SYNCS 0x989680 ;  /* 0x009896800000895d */ /* 0x002fea0003900000 */
[----:B------:R-:W1:Y:S02]  /*84a0*/  @!P0 SYNCS.PHASECHK.TRANS64 P0, [R8+URZ], R5 ;  /* 0x00000005080085a7 */ /* 0x000e64000800007f */
[----:B-1----:R-:W-:Y:S05]  /*84b0*/  @!P0 BRA `(.L_x_187) ;  /* 0xfffffffc00f08947 */ /* 0x002fea000383ffff */
[----:B------:R-:W-:Y:S05]  /*84c0*/  BRA `(.L_x_201) ;  /* 0xfffffff800d47947 */ /* 0x000fea000383ffff */
.L_x_188:
[----:B0-----:R0:W1:Y:S02]  /*84d0*/  SYNCS.PHASECHK.TRANS64.TRYWAIT P0, [R9+URZ], R4 ;  /* 0x00000004090075a7 */ /* 0x001064000800017f */
[----:B-1----:R-:W-:Y:S05]  /*84e0*/  @!P0 NANOSLEEP.SYNCS 0x989680 ;  /* 0x009896800000895d */ /* 0x002fea0003900000 */
[----:B------:R-:W1:Y:S02]  /*84f0*/  @!P0 SYNCS.PHASECHK.TRANS64 P0, [R9+URZ], R4 ;  /* 0x00000004090085a7 */ /* 0x000e64000800007f */
[----:B-1----:R-:W-:Y:S05]  /*8500*/  @!P0 BRA `(.L_x_188) ;  /* 0xfffffffc00f08947 */ /* 0x002fea000383ffff */
[----:B------:R-:W-:Y:S05]  /*8510*/  BRA `(.L_x_202) ;  /* 0xfffffff800e47947 */ /* 0x000fea000383ffff */
.L_x_189:
[----:B0-----:R0:W1:Y:S02]  /*8520*/  SYNCS.PHASECHK.TRANS64.TRYWAIT P0, [R6+URZ], R5 ;  /* 0x00000005060075a7 */ /* 0x001064000800017f */
[----:B-1----:R-:W-:Y:S05]  /*8530*/  @!P0 NANOSLEEP.SYNCS 0x989680 ;  /* 0x009896800000895d */ /* 0x002fea0003900000 */
[----:B------:R-:W1:Y:S02]  /*8540*/  @!P0 SYNCS.PHASECHK.TRANS64 P0, [R6+URZ], R5 ;  /* 0x00000005060085a7 */ /* 0x000e64000800007f */
[----:B-1----:R-:W-:Y:S05]  /*8550*/  @!P0 BRA `(.L_x_189) ;  /* 0xfffffffc00f08947 */ /* 0x002fea000383ffff */
[----:B------:R-:W-:Y:S05]  /*8560*/  BRA `(.L_x_203) ;  /* 0xfffffff800ec7947 */ /* 0x000fea000383ffff */
.L_x_204:
[----:B------:R-:W-:-:S00]  /*8570*/  BRA `(.L_x_204) ;  /* 0xfffffffc00fc7947 */ /* 0x000fc0000383ffff */
[----:B------:R-:W-:-:S00]  /*8580*/  NOP ;  /* 0x0000000000007918 */ /* 0x000fc00000000000 */
[----:B------:R-:W-:-:S00]  /*8590*/  NOP ;  /* 0x0000000000007918 */ /* 0x000fc00000000000 */
[----:B------:R-:W-:-:S00]  /*85a0*/  NOP ;  /* 0x0000000000007918 */ /* 0x000fc00000000000 */
[----:B------:R-:W-:-:S00]  /*85b0*/  NOP ;  /* 0x0000000000007918 */ /* 0x000fc00000000000 */
[----:B------:R-:W-:-:S00]  /*85c0*/  NOP ;  /* 0x0000000000007918 */ /* 0x000fc00000000000 */
[----:B------:R-:W-:-:S00]  /*85d0*/  NOP ;  /* 0x0000000000007918 */ /* 0x000fc00000000000 */
[----:B------:R-:W-:-:S00]  /*85e0*/  NOP ;  /* 0x0000000000007918 */ /* 0x000fc00000000000 */
[----:B------:R-:W-:-:S00]  /*85f0*/  NOP ;  /* 0x0000000000007918 */ /* 0x000fc00000000000 */
.L_x_205:


//--------------------- .nv.global.init           --------------------------
	.section	.nv.global.init,"aw",@progbits
.nv.global.init:
	.type		$str$22,@object
	.size		$str$22,($str$23 - $str$22)
$str$22:
        /*0000*/ 	.byte	0x6b, 0x5f, 0x74, 0x69, 0x6c, 0x65, 0x5f, 0x63, 0x6f, 0x75, 0x6e, 0x74, 0x20, 0x3e, 0x3d, 0x20
        /*0010*/ 	.byte	0x31, 0x00
	.type		$str$23,@object
	.size		$str$23,(__unnamed_1 - $str$23)
$str$23:
        /*0012*/ 	.byte	0x2f, 0x74, 0x6d, 0x70, 0x2f, 0x63, 0x75, 0x74, 0x6c, 0x61, 0x73, 0x73, 0x5f, 0x73, 0x77, 0x65
        /*0022*/ 	.byte	0x65, 0x70, 0x5f, 0x73, 0x72, 0x63, 0x2f, 0x69, 0x6e, 0x63, 0x6c, 0x75, 0x64, 0x65, 0x2f, 0x63
        /*0032*/ 	.byte	0x75, 0x74, 0x6c, 0x61, 0x73, 0x73, 0x2f, 0x67, 0x65, 0x6d, 0x6d, 0x2f, 0x63, 0x6f, 0x6c, 0x6c
        /*0042*/ 	.byte	0x65, 0x63, 0x74, 0x69, 0x76, 0x65, 0x2f, 0x73, 0x6d, 0x39, 0x30, 0x5f, 0x6d, 0x6d, 0x61, 0x5f
        /*0052*/ 	.byte	0x74, 0x6d, 0x61, 0x5f, 0x67, 0x6d, 0x6d, 0x61, 0x5f, 0x73, 0x73, 0x5f, 0x77, 0x61, 0x72, 0x70
        /*0062*/ 	.byte	0x73, 0x70, 0x65, 0x63, 0x69, 0x61, 0x6c, 0x69, 0x7a, 0x65, 0x64, 0x2e, 0x68, 0x70, 0x70, 0x00
	.type		__unnamed_1,@object
	.size		__unnamed_1,(.L_0 - __unnamed_1)
__unnamed_1:
        /*0072*/ 	.byte	0x76, 0x6f, 0x69, 0x64, 0x20, 0x63, 0x75, 0x74, 0x6c, 0x61, 0x73, 0x73, 0x3a, 0x3a, 0x67, 0x65
        /* <DEDUP_REMOVED lines=180> */
        /*0bc2*/ 	.byte	0x75, 0x74, 0x65, 0x3a, 0x3a, 0x69, 0x64, 0x65, 0x6e, 0x74, 0x69, 0x74, 0x79, 0x5d, 0x00
.L_0:


//--------------------- .nv.shared._ZN7cutlass13device_kernelINS_4gemm6kernel13GemmUniversalIN4cute5tupleIJiiiiEEENS1_10collective13CollectiveMmaINS1_34MainloopSm90TmaGmmaWarpSpecializedILi7ENS5_IJNS4_1CILi4EEENSA_ILi2EEENSA_ILi1EEEEEENS1_35KernelTmaWarpSpecializedCooperativeEEENS5_IJNSA_ILi128EEESH_NSA_ILi64EEEEEENS_6half_tENS5_IJlSD_lEEESK_SL_NS4_8TiledMMAINS4_8MMA_AtomIJNS4_4SM904GMMA26MMA_64x128x16_F32F16F16_SSILNSP_5MajorE0ELSR_0ELNSP_7ScaleInE1ELSS_1EEEEEENS4_6LayoutINS5_IJSC_SD_SD_EEENS5_IJSD_NSA_ILi0EEESX_EEEEENS5_IJNS4_10UnderscoreES10_S10_EEEEENS4_23SM90_TMA_LOAD_MULTICASTENS4_14ComposedLayoutINS4_7SwizzleILi3ELi4ELi3EEENS4_18smem_ptr_flag_bitsILi16EEENSV_INS5_IJNSA_ILi8EEESI_EEENS5_IJSI_SD_EEEEEEEvNS4_8identityES13_S1D_vS1E_EENS_8epilogue10collective6detail29Sm90TmaWarpSpecializedAdapterINS1H_15DefaultEpilogueISK_SL_SL_NS1G_6thread17LinearCombinationISK_Li1EffLNS1L_9ScaleType4KindE0ELNS_15FloatRoundStyleE2ESK_EENS1_15EpilogueDefaultEEEEEvvEEEEvNT_6ParamsE --------------------------
	.section	.nv.shared._ZN7cutlass13device_kernelINS_4gemm6kernel13GemmUniversalIN4cute5tupleIJiiiiEEENS1_10collective13CollectiveMmaINS1_34MainloopSm90TmaGmmaWarpSpecializedILi7ENS5_IJNS4_1CILi4EEENSA_ILi2EEENSA_ILi1EEEEEENS1_35KernelTmaWarpSpecializedCooperativeEEENS5_IJNSA_ILi128EEESH_NSA_ILi64EEEEEENS_6half_tENS5_IJlSD_lEEESK_SL_NS4_8TiledMMAINS4_8MMA_AtomIJNS4_4SM904GMMA26MMA_64x128x16_F32F16F16_SSILNSP_5MajorE0ELSR_0ELNSP_7ScaleInE1ELSS_1EEEEEENS4_6LayoutINS5_IJSC_SD_SD_EEENS5_IJSD_NSA_ILi0EEESX_EEEEENS5_IJNS4_10UnderscoreES10_S10_EEEEENS4_23SM90_TMA_LOAD_MULTICASTENS4_14ComposedLayoutINS4_7SwizzleILi3ELi4ELi3EEENS4_18smem_ptr_flag_bitsILi16EEENSV_INS5_IJNSA_ILi8EEESI_EEENS5_IJSI_SD_EEEEEEEvNS4_8identityES13_S1D_vS1E_EENS_8epilogue10collective6detail29Sm90TmaWarpSpecializedAdapterINS1H_15DefaultEpilogueISK_SL_SL_NS1G_6thread17LinearCombinationISK_Li1EffLNS1L_9ScaleType4KindE0ELNS_15FloatRoundStyleE2ESK_EENS1_15EpilogueDefaultEEEEEvvEEEEvNT_6ParamsE,"aw",@nobits
	.sectionflags	@""
	.align	16
	.zero		1024


//--------------------- .nv.shared.reserved.0     --------------------------
	.section	.nv.shared.reserved.0,"aw",@nobits
	.weak		__nv_reservedSMEM_offset_0_alias
	.size		__nv_reservedSMEM_offset_0_alias, 0, 0
	.other		__nv_reservedSMEM_offset_0_alias,@"STO_CUDA_RESERVED_SHARED STV_DEFAULT"
__nv_reservedSMEM_offset_0_alias:
	.zero		0


//--------------------- .nv.global                --------------------------
	.section	.nv.global,"aw",@nobits
.nv.global:
	.type		_ZN40_INTERNAL_b6534c2a_4_k_cu_e82eea12_260434cute1_E,@object
	.size		_ZN40_INTERNAL_b6534c2a_4_k_cu_e82eea12_260434cute1_E,(_ZN40_INTERNAL_b6534c2a_4_k_cu_e82eea12_260434cuda3std3__45__cpo6cbeginE - _ZN40_INTERNAL_b6534c2a_4_k_cu_e82eea12_260434cute1_E)
_ZN40_INTERNAL_b6534c2a_4_k_cu_e82eea12_260434cute1_E:
	.zero		1
	.type		_ZN40_INTERNAL_b6534c2a_4_k_cu_e82eea12_260434cuda3std3__45__cpo6cbeginE,@object
	.size		_ZN40_INTERNAL_b6534c2a_4_k_cu_e82eea12_260434cuda3std3__45__cpo6cbeginE,(_ZN40_INTERNAL_b6534c2a_4_k_cu_e82eea12_260434cuda3std3__48in_placeE - _ZN40_INTERNAL_b6534c2a_4_k_cu_e82eea12_260434cuda3std3__45__cpo6cbeginE)
_ZN40_INTERNAL_b6534c2a_4_k_cu_e82eea12_260434cuda3std3__45__cpo6cbeginE:
	.zero		1
	.type		_ZN40_INTERNAL_b6534c2a_4_k_cu_e82eea12_260434cuda3std3__48in_placeE,@object
	.size		_ZN40_INTERNAL_b6534c2a_4_k_cu_e82eea12_260434cuda3std3__48in_placeE,(_ZN40_INTERNAL_b6534c2a_4_k_cu_e82eea12_260434cuda3std6ranges3__45__cpo9iter_moveE - _ZN40_INTERNAL_b6534c2a_4_k_cu_e82eea12_260434cuda3std3__48in_placeE)
_ZN40_INTERNAL_b6534c2a_4_k_cu_e82eea12_260434cuda3std3__48in_placeE:
	.zero		1
	.type		_ZN40_INTERNAL_b6534c2a_4_k_cu_e82eea12_260434cuda3std6ranges3__45__cpo9iter_moveE,@object
	.size		_ZN40_INTERNAL_b6534c2a_4_k_cu_e82eea12_260434cuda3std6ranges3__45__cpo9iter_moveE,(_ZN40_INTERNAL_b6534c2a_4_k_cu_e82eea12_260434cuda3std3__45__cpo5beginE - _ZN40_INTERNAL_b6534c2a_4_k_cu_e82eea12_260434cuda3std6ranges3__45__cpo9iter_moveE)
_ZN40_INTERNAL_b6534c2a_4_k_cu_e82eea12_260434cuda3std6ranges3__45__cpo9iter_moveE:
	.zero		1
	.type		_ZN40_INTERNAL_b6534c2a_4_k_cu_e82eea12_260434cuda3std3__45__cpo5beginE,@object
	.size		_ZN40_INTERNAL_b6534c2a_4_k_cu_e82eea12_260434cuda3std3__45__cpo5beginE,(_ZN40_INTERNAL_b6534c2a_4_k_cu_e82eea12_260434cuda3std3__442_GLOBAL__N__b6534c2a_4_k_cu_e82eea12_260436ignoreE - _ZN40_INTERNAL_b6534c2a_4_k_cu_e82eea12_260434cuda3std3__45__cpo5beginE)
_ZN40_INTERNAL_b6534c2a_4_k_cu_e82eea12_260434cuda3std3__45__cpo5beginE:
	.zero		1
	.type		_ZN40_INTERNAL_b6534c2a_4_k_cu_e82eea12_260434cuda3std3__442_GLOBAL__N__b6534c2a_4_k_cu_e82eea12_260436ignoreE,@object
	.size		_ZN40_INTERNAL_b6534c2a_4_k_cu_e82eea12_260434cuda3std3__442_GLOBAL__N__b6534c2a_4_k_cu_e82eea12_260436ignoreE,(_ZN40_INTERNAL_b6534c2a_4_k_cu_e82eea12_260434cute7productE - _ZN40_INTERNAL_b6534c2a_4_k_cu_e82eea12_260434cuda3std3__442_GLOBAL__N__b6534c2a_4_k_cu_e82eea12_260436ignoreE)
_ZN40_INTERNAL_b6534c2a_4_k_cu_e82eea12_260434cuda3std3__442_GLOBAL__N__b6534c2a_4_k_cu_e82eea12_260436ignoreE:
	.zero		1
	.type		_ZN40_INTERNAL_b6534c2a_4_k_cu_e82eea12_260434cute7productE,@object
	.size		_ZN40_INTERNAL_b6534c2a_4_k_cu_e82eea12_260434cute7productE,(_ZN40_INTERNAL_b6534c2a_4_k_cu_e82eea12_260434cuda3std3__45__cpo3endE - _ZN40_INTERNAL_b6534c2a_4_k_cu_e82eea12_260434cute7productE)
_ZN40_INTERNAL_b6534c2a_4_k_cu_e82eea12_260434cute7productE:
	.zero		1
	.type		_ZN40_INTERNAL_b6534c2a_4_k_cu_e82eea12_260434cuda3std3__45__cpo3endE,@object
	.size		_ZN40_INTERNAL_b6534c2a_4_k_cu_e82eea12_260434cuda3std3__45__cpo3endE,(_ZN40_INTERNAL_b6534c2a_4_k_cu_e82eea12_260434cuda3std3__419piecewise_constructE - _ZN40_INTERNAL_b6534c2a_4_k_cu_e82eea12_260434cuda3std3__45__cpo3endE)
_ZN40_INTERNAL_b6534c2a_4_k_cu_e82eea12_260434cuda3std3__45__cpo3endE:
	.zero		1
	.type		_ZN40_INTERNAL_b6534c2a_4_k_cu_e82eea12_260434cuda3std3__419piecewise_constructE,@object
	.size		_ZN40_INTERNAL_b6534c2a_4_k_cu_e82eea12_260434cuda3std3__419piecewise_constructE,(_ZN40_INTERNAL_b6534c2a_4_k_cu_e82eea12_260434cuda3std3__45__cpo4cendE - _ZN40_INTERNAL_b6534c2a_4_k_cu_e82eea12_260434cuda3std3__419piecewise_constructE)
_ZN40_INTERNAL_b6534c2a_4_k_cu_e82eea12_260434cuda3std3__419piecewise_constructE:
	.zero		1
	.type		_ZN40_INTERNAL_b6534c2a_4_k_cu_e82eea12_260434cuda3std3__45__cpo4cendE,@object
	.size		_ZN40_INTERNAL_b6534c2a_4_k_cu_e82eea12_260434cuda3std3__45__cpo4cendE,(_ZN40_INTERNAL_b6534c2a_4_k_cu_e82eea12_260434cuda3std6ranges3__45__cpo4swapE - _ZN40_INTERNAL_b6534c2a_4_k_cu_e82eea12_260434cuda3std3__45__cpo4cendE)
_ZN40_INTERNAL_b6534c2a_4_k_cu_e82eea12_260434cuda3std3__45__cpo4cendE:
	.zero		1
	.type		_ZN40_INTERNAL_b6534c2a_4_k_cu_e82eea12_260434cuda3std6ranges3__45__cpo4swapE,@object
	.size		_ZN40_INTERNAL_b6534c2a_4_k_cu_e82eea12_260434cuda3std6ranges3__45__cpo4swapE,(.L_8 - _ZN40_INTERNAL_b6534c2a_4_k_cu_e82eea12_260434cuda3std6ranges3__45__cpo4swapE)
_ZN40_INTERNAL_b6534c2a_4_k_cu_e82eea12_260434cuda3std6ranges3__45__cpo4swapE:
	.zero		1
.L_8:


//--------------------- .nv.constant0._ZN7cutlass13device_kernelINS_4gemm6kernel13GemmUniversalIN4cute5tupleIJiiiiEEENS1_10collective13CollectiveMmaINS1_34MainloopSm90TmaGmmaWarpSpecializedILi7ENS5_IJNS4_1CILi4EEENSA_ILi2EEENSA_ILi1EEEEEENS1_35KernelTmaWarpSpecializedCooperativeEEENS5_IJNSA_ILi128EEESH_NSA_ILi64EEEEEENS_6half_tENS5_IJlSD_lEEESK_SL_NS4_8TiledMMAINS4_8MMA_AtomIJNS4_4SM904GMMA26MMA_64x128x16_F32F16F16_SSILNSP_5MajorE0ELSR_0ELNSP_7ScaleInE1ELSS_1EEEEEENS4_6LayoutINS5_IJSC_SD_SD_EEENS5_IJSD_NSA_ILi0EEESX_EEEEENS5_IJNS4_10UnderscoreES10_S10_EEEEENS4_23SM90_TMA_LOAD_MULTICASTENS4_14ComposedLayoutINS4_7SwizzleILi3ELi4ELi3EEENS4_18smem_ptr_flag_bitsILi16EEENSV_INS5_IJNSA_ILi8EEESI_EEENS5_IJSI_SD_EEEEEEEvNS4_8identityES13_S1D_vS1E_EENS_8epilogue10collective6detail29Sm90TmaWarpSpecializedAdapterINS1H_15DefaultEpilogueISK_SL_SL_NS1G_6thread17LinearCombinationISK_Li1EffLNS1L_9ScaleType4KindE0ELNS_15FloatRoundStyleE2ESK_EENS1_15EpilogueDefaultEEEEEvvEEEEvNT_6ParamsE --------------------------
	.section	.nv.constant0._ZN7cutlass13device_kernelINS_4gemm6kernel13GemmUniversalIN4cute5tupleIJiiiiEEENS1_10collective13CollectiveMmaINS1_34MainloopSm90TmaGmmaWarpSpecializedILi7ENS5_IJNS4_1CILi4EEENSA_ILi2EEENSA_ILi1EEEEEENS1_35KernelTmaWarpSpecializedCooperativeEEENS5_IJNSA_ILi128EEESH_NSA_ILi64EEEEEENS_6half_tENS5_IJlSD_lEEESK_SL_NS4_8TiledMMAINS4_8MMA_AtomIJNS4_4SM904GMMA26MMA_64x128x16_F32F16F16_SSILNSP_5MajorE0ELSR_0ELNSP_7ScaleInE1ELSS_1EEEEEENS4_6LayoutINS5_IJSC_SD_SD_EEENS5_IJSD_NSA_ILi0EEESX_EEEEENS5_IJNS4_10UnderscoreES10_S10_EEEEENS4_23SM90_TMA_LOAD_MULTICASTENS4_14ComposedLayoutINS4_7SwizzleILi3ELi4ELi3EEENS4_18smem_ptr_flag_bitsILi16EEENSV_INS5_IJNSA_ILi8EEESI_EEENS5_IJSI_SD_EEEEEEEvNS4_8identityES13_S1D_vS1E_EENS_8epilogue10collective6detail29Sm90TmaWarpSpecializedAdapterINS1H_15DefaultEpilogueISK_SL_SL_NS1G_6thread17LinearCombinationISK_Li1EffLNS1L_9ScaleType4KindE0ELNS_15FloatRoundStyleE2ESK_EENS1_15EpilogueDefaultEEEEEvvEEEEvNT_6ParamsE,"a",@progbits
	.sectionflags	@""
	.align	4
.nv.constant0._ZN7cutlass13device_kernelINS_4gemm6kernel13GemmUniversalIN4cute5tupleIJiiiiEEENS1_10collective13CollectiveMmaINS1_34MainloopSm90TmaGmmaWarpSpecializedILi7ENS5_IJNS4_1CILi4EEENSA_ILi2EEENSA_ILi1EEEEEENS1_35KernelTmaWarpSpecializedCooperativeEEENS5_IJNSA_ILi128EEESH_NSA_ILi64EEEEEENS_6half_tENS5_IJlSD_lEEESK_SL_NS4_8TiledMMAINS4_8MMA_AtomIJNS4_4SM904GMMA26MMA_64x128x16_F32F16F16_SSILNSP_5MajorE0ELSR_0ELNSP_7ScaleInE1ELSS_1EEEEEENS4_6LayoutINS5_IJSC_SD_SD_EEENS5_IJSD_NSA_ILi0EEESX_EEEEENS5_IJNS4_10UnderscoreES10_S10_EEEEENS4_23SM90_TMA_LOAD_MULTICASTENS4_14ComposedLayoutINS4_7SwizzleILi3ELi4ELi3EEENS4_18smem_ptr_flag_bitsILi16EEENSV_INS5_IJNSA_ILi8EEESI_EEENS5_IJSI_SD_EEEEEEEvNS4_8identityES13_S1D_vS1E_EENS_8epilogue10collective6detail29Sm90TmaWarpSpecializedAdapterINS1H_15DefaultEpilogueISK_SL_SL_NS1G_6thread17LinearCombinationISK_Li1EffLNS1L_9ScaleType4KindE0ELNS_15FloatRoundStyleE2ESK_EENS1_15EpilogueDefaultEEEEEvvEEEEvNT_6ParamsE:
	.zero		1664


//--------------------- SYMBOLS --------------------------

	.type		.nv.reservedSmem.offset0,@object
	.size		.nv.reservedSmem.offset0,0x4
	.type		__assertfail,@function
